//
// Generated by NVIDIA NVVM Compiler
//
// Compiler Build ID: CL-36424714
// Cuda compilation tools, release 13.0, V13.0.88
// Based on NVVM 20.0.0
//

.version 9.0
.target sm_100
.address_size 64

	// .globl	_Z14linear1_kernelPKaS0_PKiPi

.visible .entry _Z14linear1_kernelPKaS0_PKiPi(
	.param .u64 .ptr .align 1 _Z14linear1_kernelPKaS0_PKiPi_param_0,
	.param .u64 .ptr .align 1 _Z14linear1_kernelPKaS0_PKiPi_param_1,
	.param .u64 .ptr .align 1 _Z14linear1_kernelPKaS0_PKiPi_param_2,
	.param .u64 .ptr .align 1 _Z14linear1_kernelPKaS0_PKiPi_param_3
)
{
	.reg .pred 	%p<2>;
	.reg .b32 	%r<244>;
	.reg .b64 	%rd<14>;

	ld.param.u64 	%rd1, [_Z14linear1_kernelPKaS0_PKiPi_param_0];
	ld.param.u64 	%rd2, [_Z14linear1_kernelPKaS0_PKiPi_param_1];
	ld.param.u64 	%rd3, [_Z14linear1_kernelPKaS0_PKiPi_param_2];
	ld.param.u64 	%rd4, [_Z14linear1_kernelPKaS0_PKiPi_param_3];
	mov.u32 	%r1, %tid.x;
	setp.gt.u32 	%p1, %r1, 7;
	@%p1 bra 	$L__BB0_2;
	cvta.to.global.u64 	%rd5, %rd1;
	cvta.to.global.u64 	%rd6, %rd2;
	cvta.to.global.u64 	%rd7, %rd4;
	cvta.to.global.u64 	%rd8, %rd3;
	cvt.u64.u32 	%rd9, %r1;
	mul.wide.u32 	%rd10, %r1, 4;
	add.s64 	%rd11, %rd8, %rd10;
	ld.global.u32 	%r2, [%rd11];
	add.s64 	%rd12, %rd6, %rd9;
	ld.global.u8 	%r3, [%rd12+24];
	ld.global.u8 	%r4, [%rd12+16];
	prmt.b32 	%r5, %r4, %r3, 0x3340U;
	ld.global.u8 	%r6, [%rd12+8];
	ld.global.u8 	%r7, [%rd12];
	prmt.b32 	%r8, %r7, %r6, 0x3340U;
	prmt.b32 	%r9, %r8, %r5, 0x5410U;
	ld.global.u8 	%r10, [%rd5+3];
	ld.global.u8 	%r11, [%rd5+2];
	prmt.b32 	%r12, %r11, %r10, 0x3340U;
	ld.global.u8 	%r13, [%rd5+1];
	ld.global.u8 	%r14, [%rd5];
	prmt.b32 	%r15, %r14, %r13, 0x3340U;
	prmt.b32 	%r16, %r15, %r12, 0x5410U;
	dp4a.s32.s32 	%r17, %r9, %r16, %r2;
	ld.global.u8 	%r18, [%rd12+56];
	ld.global.u8 	%r19, [%rd12+48];
	prmt.b32 	%r20, %r19, %r18, 0x3340U;
	ld.global.u8 	%r21, [%rd12+40];
	ld.global.u8 	%r22, [%rd12+32];
	prmt.b32 	%r23, %r22, %r21, 0x3340U;
	prmt.b32 	%r24, %r23, %r20, 0x5410U;
	ld.global.u8 	%r25, [%rd5+7];
	ld.global.u8 	%r26, [%rd5+6];
	prmt.b32 	%r27, %r26, %r25, 0x3340U;
	ld.global.u8 	%r28, [%rd5+5];
	ld.global.u8 	%r29, [%rd5+4];
	prmt.b32 	%r30, %r29, %r28, 0x3340U;
	prmt.b32 	%r31, %r30, %r27, 0x5410U;
	dp4a.s32.s32 	%r32, %r24, %r31, %r17;
	ld.global.u8 	%r33, [%rd12+88];
	ld.global.u8 	%r34, [%rd12+80];
	prmt.b32 	%r35, %r34, %r33, 0x3340U;
	ld.global.u8 	%r36, [%rd12+72];
	ld.global.u8 	%r37, [%rd12+64];
	prmt.b32 	%r38, %r37, %r36, 0x3340U;
	prmt.b32 	%r39, %r38, %r35, 0x5410U;
	ld.global.u8 	%r40, [%rd5+11];
	ld.global.u8 	%r41, [%rd5+10];
	prmt.b32 	%r42, %r41, %r40, 0x3340U;
	ld.global.u8 	%r43, [%rd5+9];
	ld.global.u8 	%r44, [%rd5+8];
	prmt.b32 	%r45, %r44, %r43, 0x3340U;
	prmt.b32 	%r46, %r45, %r42, 0x5410U;
	dp4a.s32.s32 	%r47, %r39, %r46, %r32;
	ld.global.u8 	%r48, [%rd12+120];
	ld.global.u8 	%r49, [%rd12+112];
	prmt.b32 	%r50, %r49, %r48, 0x3340U;
	ld.global.u8 	%r51, [%rd12+104];
	ld.global.u8 	%r52, [%rd12+96];
	prmt.b32 	%r53, %r52, %r51, 0x3340U;
	prmt.b32 	%r54, %r53, %r50, 0x5410U;
	ld.global.u8 	%r55, [%rd5+15];
	ld.global.u8 	%r56, [%rd5+14];
	prmt.b32 	%r57, %r56, %r55, 0x3340U;
	ld.global.u8 	%r58, [%rd5+13];
	ld.global.u8 	%r59, [%rd5+12];
	prmt.b32 	%r60, %r59, %r58, 0x3340U;
	prmt.b32 	%r61, %r60, %r57, 0x5410U;
	dp4a.s32.s32 	%r62, %r54, %r61, %r47;
	ld.global.u8 	%r63, [%rd12+152];
	ld.global.u8 	%r64, [%rd12+144];
	prmt.b32 	%r65, %r64, %r63, 0x3340U;
	ld.global.u8 	%r66, [%rd12+136];
	ld.global.u8 	%r67, [%rd12+128];
	prmt.b32 	%r68, %r67, %r66, 0x3340U;
	prmt.b32 	%r69, %r68, %r65, 0x5410U;
	ld.global.u8 	%r70, [%rd5+19];
	ld.global.u8 	%r71, [%rd5+18];
	prmt.b32 	%r72, %r71, %r70, 0x3340U;
	ld.global.u8 	%r73, [%rd5+17];
	ld.global.u8 	%r74, [%rd5+16];
	prmt.b32 	%r75, %r74, %r73, 0x3340U;
	prmt.b32 	%r76, %r75, %r72, 0x5410U;
	dp4a.s32.s32 	%r77, %r69, %r76, %r62;
	ld.global.u8 	%r78, [%rd12+184];
	ld.global.u8 	%r79, [%rd12+176];
	prmt.b32 	%r80, %r79, %r78, 0x3340U;
	ld.global.u8 	%r81, [%rd12+168];
	ld.global.u8 	%r82, [%rd12+160];
	prmt.b32 	%r83, %r82, %r81, 0x3340U;
	prmt.b32 	%r84, %r83, %r80, 0x5410U;
	ld.global.u8 	%r85, [%rd5+23];
	ld.global.u8 	%r86, [%rd5+22];
	prmt.b32 	%r87, %r86, %r85, 0x3340U;
	ld.global.u8 	%r88, [%rd5+21];
	ld.global.u8 	%r89, [%rd5+20];
	prmt.b32 	%r90, %r89, %r88, 0x3340U;
	prmt.b32 	%r91, %r90, %r87, 0x5410U;
	dp4a.s32.s32 	%r92, %r84, %r91, %r77;
	ld.global.u8 	%r93, [%rd12+216];
	ld.global.u8 	%r94, [%rd12+208];
	prmt.b32 	%r95, %r94, %r93, 0x3340U;
	ld.global.u8 	%r96, [%rd12+200];
	ld.global.u8 	%r97, [%rd12+192];
	prmt.b32 	%r98, %r97, %r96, 0x3340U;
	prmt.b32 	%r99, %r98, %r95, 0x5410U;
	ld.global.u8 	%r100, [%rd5+27];
	ld.global.u8 	%r101, [%rd5+26];
	prmt.b32 	%r102, %r101, %r100, 0x3340U;
	ld.global.u8 	%r103, [%rd5+25];
	ld.global.u8 	%r104, [%rd5+24];
	prmt.b32 	%r105, %r104, %r103, 0x3340U;
	prmt.b32 	%r106, %r105, %r102, 0x5410U;
	dp4a.s32.s32 	%r107, %r99, %r106, %r92;
	ld.global.u8 	%r108, [%rd12+248];
	ld.global.u8 	%r109, [%rd12+240];
	prmt.b32 	%r110, %r109, %r108, 0x3340U;
	ld.global.u8 	%r111, [%rd12+232];
	ld.global.u8 	%r112, [%rd12+224];
	prmt.b32 	%r113, %r112, %r111, 0x3340U;
	prmt.b32 	%r114, %r113, %r110, 0x5410U;
	ld.global.u8 	%r115, [%rd5+31];
	ld.global.u8 	%r116, [%rd5+30];
	prmt.b32 	%r117, %r116, %r115, 0x3340U;
	ld.global.u8 	%r118, [%rd5+29];
	ld.global.u8 	%r119, [%rd5+28];
	prmt.b32 	%r120, %r119, %r118, 0x3340U;
	prmt.b32 	%r121, %r120, %r117, 0x5410U;
	dp4a.s32.s32 	%r122, %r114, %r121, %r107;
	ld.global.u8 	%r123, [%rd12+280];
	ld.global.u8 	%r124, [%rd12+272];
	prmt.b32 	%r125, %r124, %r123, 0x3340U;
	ld.global.u8 	%r126, [%rd12+264];
	ld.global.u8 	%r127, [%rd12+256];
	prmt.b32 	%r128, %r127, %r126, 0x3340U;
	prmt.b32 	%r129, %r128, %r125, 0x5410U;
	ld.global.u8 	%r130, [%rd5+35];
	ld.global.u8 	%r131, [%rd5+34];
	prmt.b32 	%r132, %r131, %r130, 0x3340U;
	ld.global.u8 	%r133, [%rd5+33];
	ld.global.u8 	%r134, [%rd5+32];
	prmt.b32 	%r135, %r134, %r133, 0x3340U;
	prmt.b32 	%r136, %r135, %r132, 0x5410U;
	dp4a.s32.s32 	%r137, %r129, %r136, %r122;
	ld.global.u8 	%r138, [%rd12+312];
	ld.global.u8 	%r139, [%rd12+304];
	prmt.b32 	%r140, %r139, %r138, 0x3340U;
	ld.global.u8 	%r141, [%rd12+296];
	ld.global.u8 	%r142, [%rd12+288];
	prmt.b32 	%r143, %r142, %r141, 0x3340U;
	prmt.b32 	%r144, %r143, %r140, 0x5410U;
	ld.global.u8 	%r145, [%rd5+39];
	ld.global.u8 	%r146, [%rd5+38];
	prmt.b32 	%r147, %r146, %r145, 0x3340U;
	ld.global.u8 	%r148, [%rd5+37];
	ld.global.u8 	%r149, [%rd5+36];
	prmt.b32 	%r150, %r149, %r148, 0x3340U;
	prmt.b32 	%r151, %r150, %r147, 0x5410U;
	dp4a.s32.s32 	%r152, %r144, %r151, %r137;
	ld.global.u8 	%r153, [%rd12+344];
	ld.global.u8 	%r154, [%rd12+336];
	prmt.b32 	%r155, %r154, %r153, 0x3340U;
	ld.global.u8 	%r156, [%rd12+328];
	ld.global.u8 	%r157, [%rd12+320];
	prmt.b32 	%r158, %r157, %r156, 0x3340U;
	prmt.b32 	%r159, %r158, %r155, 0x5410U;
	ld.global.u8 	%r160, [%rd5+43];
	ld.global.u8 	%r161, [%rd5+42];
	prmt.b32 	%r162, %r161, %r160, 0x3340U;
	ld.global.u8 	%r163, [%rd5+41];
	ld.global.u8 	%r164, [%rd5+40];
	prmt.b32 	%r165, %r164, %r163, 0x3340U;
	prmt.b32 	%r166, %r165, %r162, 0x5410U;
	dp4a.s32.s32 	%r167, %r159, %r166, %r152;
	ld.global.u8 	%r168, [%rd12+376];
	ld.global.u8 	%r169, [%rd12+368];
	prmt.b32 	%r170, %r169, %r168, 0x3340U;
	ld.global.u8 	%r171, [%rd12+360];
	ld.global.u8 	%r172, [%rd12+352];
	prmt.b32 	%r173, %r172, %r171, 0x3340U;
	prmt.b32 	%r174, %r173, %r170, 0x5410U;
	ld.global.u8 	%r175, [%rd5+47];
	ld.global.u8 	%r176, [%rd5+46];
	prmt.b32 	%r177, %r176, %r175, 0x3340U;
	ld.global.u8 	%r178, [%rd5+45];
	ld.global.u8 	%r179, [%rd5+44];
	prmt.b32 	%r180, %r179, %r178, 0x3340U;
	prmt.b32 	%r181, %r180, %r177, 0x5410U;
	dp4a.s32.s32 	%r182, %r174, %r181, %r167;
	ld.global.u8 	%r183, [%rd12+408];
	ld.global.u8 	%r184, [%rd12+400];
	prmt.b32 	%r185, %r184, %r183, 0x3340U;
	ld.global.u8 	%r186, [%rd12+392];
	ld.global.u8 	%r187, [%rd12+384];
	prmt.b32 	%r188, %r187, %r186, 0x3340U;
	prmt.b32 	%r189, %r188, %r185, 0x5410U;
	ld.global.u8 	%r190, [%rd5+51];
	ld.global.u8 	%r191, [%rd5+50];
	prmt.b32 	%r192, %r191, %r190, 0x3340U;
	ld.global.u8 	%r193, [%rd5+49];
	ld.global.u8 	%r194, [%rd5+48];
	prmt.b32 	%r195, %r194, %r193, 0x3340U;
	prmt.b32 	%r196, %r195, %r192, 0x5410U;
	dp4a.s32.s32 	%r197, %r189, %r196, %r182;
	ld.global.u8 	%r198, [%rd12+440];
	ld.global.u8 	%r199, [%rd12+432];
	prmt.b32 	%r200, %r199, %r198, 0x3340U;
	ld.global.u8 	%r201, [%rd12+424];
	ld.global.u8 	%r202, [%rd12+416];
	prmt.b32 	%r203, %r202, %r201, 0x3340U;
	prmt.b32 	%r204, %r203, %r200, 0x5410U;
	ld.global.u8 	%r205, [%rd5+55];
	ld.global.u8 	%r206, [%rd5+54];
	prmt.b32 	%r207, %r206, %r205, 0x3340U;
	ld.global.u8 	%r208, [%rd5+53];
	ld.global.u8 	%r209, [%rd5+52];
	prmt.b32 	%r210, %r209, %r208, 0x3340U;
	prmt.b32 	%r211, %r210, %r207, 0x5410U;
	dp4a.s32.s32 	%r212, %r204, %r211, %r197;
	ld.global.u8 	%r213, [%rd12+472];
	ld.global.u8 	%r214, [%rd12+464];
	prmt.b32 	%r215, %r214, %r213, 0x3340U;
	ld.global.u8 	%r216, [%rd12+456];
	ld.global.u8 	%r217, [%rd12+448];
	prmt.b32 	%r218, %r217, %r216, 0x3340U;
	prmt.b32 	%r219, %r218, %r215, 0x5410U;
	ld.global.u8 	%r220, [%rd5+59];
	ld.global.u8 	%r221, [%rd5+58];
	prmt.b32 	%r222, %r221, %r220, 0x3340U;
	ld.global.u8 	%r223, [%rd5+57];
	ld.global.u8 	%r224, [%rd5+56];
	prmt.b32 	%r225, %r224, %r223, 0x3340U;
	prmt.b32 	%r226, %r225, %r222, 0x5410U;
	dp4a.s32.s32 	%r227, %r219, %r226, %r212;
	ld.global.u8 	%r228, [%rd12+504];
	ld.global.u8 	%r229, [%rd12+496];
	prmt.b32 	%r230, %r229, %r228, 0x3340U;
	ld.global.u8 	%r231, [%rd12+488];
	ld.global.u8 	%r232, [%rd12+480];
	prmt.b32 	%r233, %r232, %r231, 0x3340U;
	prmt.b32 	%r234, %r233, %r230, 0x5410U;
	ld.global.u8 	%r235, [%rd5+63];
	ld.global.u8 	%r236, [%rd5+62];
	prmt.b32 	%r237, %r236, %r235, 0x3340U;
	ld.global.u8 	%r238, [%rd5+61];
	ld.global.u8 	%r239, [%rd5+60];
	prmt.b32 	%r240, %r239, %r238, 0x3340U;
	prmt.b32 	%r241, %r240, %r237, 0x5410U;
	dp4a.s32.s32 	%r242, %r234, %r241, %r227;
	max.s32 	%r243, %r242, 0;
	add.s64 	%rd13, %rd7, %rd10;
	st.global.u32 	[%rd13], %r243;
$L__BB0_2:
	ret;

}
	// .globl	_Z14linear2_kernelPKiPKaS0_Pi
.visible .entry _Z14linear2_kernelPKiPKaS0_Pi(
	.param .u64 .ptr .align 1 _Z14linear2_kernelPKiPKaS0_Pi_param_0,
	.param .u64 .ptr .align 1 _Z14linear2_kernelPKiPKaS0_Pi_param_1,
	.param .u64 .ptr .align 1 _Z14linear2_kernelPKiPKaS0_Pi_param_2,
	.param .u64 .ptr .align 1 _Z14linear2_kernelPKiPKaS0_Pi_param_3
)
{
	.reg .pred 	%p<2>;
	.reg .b32 	%r<27>;
	.reg .b64 	%rd<14>;

	ld.param.u64 	%rd1, [_Z14linear2_kernelPKiPKaS0_Pi_param_0];
	ld.param.u64 	%rd2, [_Z14linear2_kernelPKiPKaS0_Pi_param_1];
	ld.param.u64 	%rd3, [_Z14linear2_kernelPKiPKaS0_Pi_param_2];
	ld.param.u64 	%rd4, [_Z14linear2_kernelPKiPKaS0_Pi_param_3];
	mov.u32 	%r1, %tid.x;
	setp.gt.u32 	%p1, %r1, 9;
	@%p1 bra 	$L__BB1_2;
	cvta.to.global.u64 	%rd5, %rd4;
	cvta.to.global.u64 	%rd6, %rd1;
	cvta.to.global.u64 	%rd7, %rd2;
	cvta.to.global.u64 	%rd8, %rd3;
	cvt.u64.u32 	%rd9, %r1;
	mul.wide.u32 	%rd10, %r1, 4;
	add.s64 	%rd11, %rd8, %rd10;
	ld.global.u32 	%r2, [%rd11];
	ld.global.u32 	%r3, [%rd6];
	add.s64 	%rd12, %rd7, %rd9;
	ld.global.s8 	%r4, [%rd12];
	mad.lo.s32 	%r5, %r3, %r4, %r2;
	ld.global.u32 	%r6, [%rd6+4];
	ld.global.s8 	%r7, [%rd12+10];
	mad.lo.s32 	%r8, %r6, %r7, %r5;
	ld.global.u32 	%r9, [%rd6+8];
	ld.global.s8 	%r10, [%rd12+20];
	mad.lo.s32 	%r11, %r9, %r10, %r8;
	ld.global.u32 	%r12, [%rd6+12];
	ld.global.s8 	%r13, [%rd12+30];
	mad.lo.s32 	%r14, %r12, %r13, %r11;
	ld.global.u32 	%r15, [%rd6+16];
	ld.global.s8 	%r16, [%rd12+40];
	mad.lo.s32 	%r17, %r15, %r16, %r14;
	ld.global.u32 	%r18, [%rd6+20];
	ld.global.s8 	%r19, [%rd12+50];
	mad.lo.s32 	%r20, %r18, %r19, %r17;
	ld.global.u32 	%r21, [%rd6+24];
	ld.global.s8 	%r22, [%rd12+60];
	mad.lo.s32 	%r23, %r21, %r22, %r20;
	ld.global.u32 	%r24, [%rd6+28];
	ld.global.s8 	%r25, [%rd12+70];
	mad.lo.s32 	%r26, %r24, %r25, %r23;
	add.s64 	%rd13, %rd5, %rd10;
	st.global.u32 	[%rd13], %r26;
$L__BB1_2:
	ret;

}
	// .globl	_Z20linear1_batch_kernelPKaS0_PKiPii
.visible .entry _Z20linear1_batch_kernelPKaS0_PKiPii(
	.param .u64 .ptr .align 1 _Z20linear1_batch_kernelPKaS0_PKiPii_param_0,
	.param .u64 .ptr .align 1 _Z20linear1_batch_kernelPKaS0_PKiPii_param_1,
	.param .u64 .ptr .align 1 _Z20linear1_batch_kernelPKaS0_PKiPii_param_2,
	.param .u64 .ptr .align 1 _Z20linear1_batch_kernelPKaS0_PKiPii_param_3,
	.param .u32 _Z20linear1_batch_kernelPKaS0_PKiPii_param_4
)
{
	.reg .pred 	%p<5>;
	.reg .b32 	%r<76>;
	.reg .b64 	%rd<25>;

	ld.param.u64 	%rd7, [_Z20linear1_batch_kernelPKaS0_PKiPii_param_0];
	ld.param.u64 	%rd8, [_Z20linear1_batch_kernelPKaS0_PKiPii_param_1];
	ld.param.u64 	%rd9, [_Z20linear1_batch_kernelPKaS0_PKiPii_param_2];
	ld.param.u64 	%rd10, [_Z20linear1_batch_kernelPKaS0_PKiPii_param_3];
	ld.param.u32 	%r8, [_Z20linear1_batch_kernelPKaS0_PKiPii_param_4];
	mov.u32 	%r1, %ctaid.x;
	mov.u32 	%r9, %tid.x;
	setp.ge.s32 	%p1, %r1, %r8;
	setp.gt.u32 	%p2, %r9, 7;
	or.pred  	%p3, %p1, %p2;
	@%p3 bra 	$L__BB2_4;
	cvta.to.global.u64 	%rd11, %rd9;
	shl.b32 	%r11, %r1, 6;
	cvt.u64.u32 	%rd12, %r9;
	mul.wide.u32 	%rd13, %r9, 4;
	add.s64 	%rd14, %rd11, %rd13;
	ld.global.u32 	%r75, [%rd14];
	cvta.to.global.u64 	%rd15, %rd8;
	add.s64 	%rd16, %rd12, %rd15;
	add.s64 	%rd24, %rd16, 64;
	cvt.u64.u32 	%rd17, %r11;
	cvta.to.global.u64 	%rd18, %rd7;
	add.s64 	%rd19, %rd17, %rd18;
	add.s64 	%rd23, %rd19, 7;
	mov.b32 	%r74, 0;
$L__BB2_2:
	ld.global.u8 	%r12, [%rd24+-40];
	ld.global.u8 	%r13, [%rd24+-48];
	prmt.b32 	%r14, %r13, %r12, 0x3340U;
	ld.global.u8 	%r15, [%rd24+-56];
	ld.global.u8 	%r16, [%rd24+-64];
	prmt.b32 	%r17, %r16, %r15, 0x3340U;
	prmt.b32 	%r18, %r17, %r14, 0x5410U;
	ld.global.u8 	%r19, [%rd23+-4];
	ld.global.u8 	%r20, [%rd23+-5];
	prmt.b32 	%r21, %r20, %r19, 0x3340U;
	ld.global.u8 	%r22, [%rd23+-6];
	ld.global.u8 	%r23, [%rd23+-7];
	prmt.b32 	%r24, %r23, %r22, 0x3340U;
	prmt.b32 	%r25, %r24, %r21, 0x5410U;
	dp4a.s32.s32 	%r26, %r18, %r25, %r75;
	ld.global.u8 	%r27, [%rd24+-8];
	ld.global.u8 	%r28, [%rd24+-16];
	prmt.b32 	%r29, %r28, %r27, 0x3340U;
	ld.global.u8 	%r30, [%rd24+-24];
	ld.global.u8 	%r31, [%rd24+-32];
	prmt.b32 	%r32, %r31, %r30, 0x3340U;
	prmt.b32 	%r33, %r32, %r29, 0x5410U;
	ld.global.u8 	%r34, [%rd23];
	ld.global.u8 	%r35, [%rd23+-1];
	prmt.b32 	%r36, %r35, %r34, 0x3340U;
	ld.global.u8 	%r37, [%rd23+-2];
	ld.global.u8 	%r38, [%rd23+-3];
	prmt.b32 	%r39, %r38, %r37, 0x3340U;
	prmt.b32 	%r40, %r39, %r36, 0x5410U;
	dp4a.s32.s32 	%r41, %r33, %r40, %r26;
	ld.global.u8 	%r42, [%rd24+24];
	ld.global.u8 	%r43, [%rd24+16];
	prmt.b32 	%r44, %r43, %r42, 0x3340U;
	ld.global.u8 	%r45, [%rd24+8];
	ld.global.u8 	%r46, [%rd24];
	prmt.b32 	%r47, %r46, %r45, 0x3340U;
	prmt.b32 	%r48, %r47, %r44, 0x5410U;
	ld.global.u8 	%r49, [%rd23+4];
	ld.global.u8 	%r50, [%rd23+3];
	prmt.b32 	%r51, %r50, %r49, 0x3340U;
	ld.global.u8 	%r52, [%rd23+2];
	ld.global.u8 	%r53, [%rd23+1];
	prmt.b32 	%r54, %r53, %r52, 0x3340U;
	prmt.b32 	%r55, %r54, %r51, 0x5410U;
	dp4a.s32.s32 	%r56, %r48, %r55, %r41;
	ld.global.u8 	%r57, [%rd24+56];
	ld.global.u8 	%r58, [%rd24+48];
	prmt.b32 	%r59, %r58, %r57, 0x3340U;
	ld.global.u8 	%r60, [%rd24+40];
	ld.global.u8 	%r61, [%rd24+32];
	prmt.b32 	%r62, %r61, %r60, 0x3340U;
	prmt.b32 	%r63, %r62, %r59, 0x5410U;
	ld.global.u8 	%r64, [%rd23+8];
	ld.global.u8 	%r65, [%rd23+7];
	prmt.b32 	%r66, %r65, %r64, 0x3340U;
	ld.global.u8 	%r67, [%rd23+6];
	ld.global.u8 	%r68, [%rd23+5];
	prmt.b32 	%r69, %r68, %r67, 0x3340U;
	prmt.b32 	%r70, %r69, %r66, 0x5410U;
	dp4a.s32.s32 	%r75, %r63, %r70, %r56;
	add.s32 	%r74, %r74, 128;
	add.s64 	%rd24, %rd24, 128;
	add.s64 	%rd23, %rd23, 16;
	setp.ne.s32 	%p4, %r74, 512;
	@%p4 bra 	$L__BB2_2;
	max.s32 	%r71, %r75, 0;
	shl.b32 	%r72, %r1, 3;
	add.s32 	%r73, %r72, %r9;
	cvta.to.global.u64 	%rd20, %rd10;
	mul.wide.u32 	%rd21, %r73, 4;
	add.s64 	%rd22, %rd20, %rd21;
	st.global.u32 	[%rd22], %r71;
$L__BB2_4:
	ret;

}
	// .globl	_Z20linear2_batch_kernelPKiPKaS0_Pii
.visible .entry _Z20linear2_batch_kernelPKiPKaS0_Pii(
	.param .u64 .ptr .align 1 _Z20linear2_batch_kernelPKiPKaS0_Pii_param_0,
	.param .u64 .ptr .align 1 _Z20linear2_batch_kernelPKiPKaS0_Pii_param_1,
	.param .u64 .ptr .align 1 _Z20linear2_batch_kernelPKiPKaS0_Pii_param_2,
	.param .u64 .ptr .align 1 _Z20linear2_batch_kernelPKiPKaS0_Pii_param_3,
	.param .u32 _Z20linear2_batch_kernelPKiPKaS0_Pii_param_4
)
{
	.reg .pred 	%p<4>;
	.reg .b32 	%r<32>;
	.reg .b64 	%rd<17>;

	ld.param.u64 	%rd1, [_Z20linear2_batch_kernelPKiPKaS0_Pii_param_0];
	ld.param.u64 	%rd2, [_Z20linear2_batch_kernelPKiPKaS0_Pii_param_1];
	ld.param.u64 	%rd3, [_Z20linear2_batch_kernelPKiPKaS0_Pii_param_2];
	ld.param.u64 	%rd4, [_Z20linear2_batch_kernelPKiPKaS0_Pii_param_3];
	ld.param.u32 	%r3, [_Z20linear2_batch_kernelPKiPKaS0_Pii_param_4];
	mov.u32 	%r1, %ctaid.x;
	mov.u32 	%r4, %tid.x;
	setp.ge.s32 	%p1, %r1, %r3;
	setp.gt.u32 	%p2, %r4, 9;
	or.pred  	%p3, %p1, %p2;
	@%p3 bra 	$L__BB3_2;
	cvta.to.global.u64 	%rd5, %rd4;
	cvta.to.global.u64 	%rd6, %rd1;
	cvta.to.global.u64 	%rd7, %rd2;
	cvta.to.global.u64 	%rd8, %rd3;
	cvt.u64.u32 	%rd9, %r4;
	mul.wide.u32 	%rd10, %r4, 4;
	add.s64 	%rd11, %rd8, %rd10;
	ld.global.u32 	%r5, [%rd11];
	shl.b32 	%r6, %r1, 3;
	mul.wide.u32 	%rd12, %r6, 4;
	add.s64 	%rd13, %rd6, %rd12;
	ld.global.u32 	%r7, [%rd13];
	add.s64 	%rd14, %rd7, %rd9;
	ld.global.s8 	%r8, [%rd14];
	mad.lo.s32 	%r9, %r7, %r8, %r5;
	ld.global.u32 	%r10, [%rd13+4];
	ld.global.s8 	%r11, [%rd14+10];
	mad.lo.s32 	%r12, %r10, %r11, %r9;
	ld.global.u32 	%r13, [%rd13+8];
	ld.global.s8 	%r14, [%rd14+20];
	mad.lo.s32 	%r15, %r13, %r14, %r12;
	ld.global.u32 	%r16, [%rd13+12];
	ld.global.s8 	%r17, [%rd14+30];
	mad.lo.s32 	%r18, %r16, %r17, %r15;
	ld.global.u32 	%r19, [%rd13+16];
	ld.global.s8 	%r20, [%rd14+40];
	mad.lo.s32 	%r21, %r19, %r20, %r18;
	ld.global.u32 	%r22, [%rd13+20];
	ld.global.s8 	%r23, [%rd14+50];
	mad.lo.s32 	%r24, %r22, %r23, %r21;
	ld.global.u32 	%r25, [%rd13+24];
	ld.global.s8 	%r26, [%rd14+60];
	mad.lo.s32 	%r27, %r25, %r26, %r24;
	ld.global.u32 	%r28, [%rd13+28];
	ld.global.s8 	%r29, [%rd14+70];
	mad.lo.s32 	%r30, %r28, %r29, %r27;
	mad.lo.s32 	%r31, %r1, 10, %r4;
	mul.wide.u32 	%rd15, %r31, 4;
	add.s64 	%rd16, %rd5, %rd15;
	st.global.u32 	[%rd16], %r30;
$L__BB3_2:
	ret;

}


// ===== COMPILED SASS (sm_100) =====

	.target	sm_100

	.elftype	@"ET_EXEC"


//--------------------- .note.nv.tkinfo           --------------------------
	.section	.note.nv.tkinfo,"",@"SHT_NOTE"
	.sectionflags	@"SHF_NOTE_NV_TKINFO"
	.tkinfo
        /*0018*/ 	.word	0x00000002
        /*0030*/ 	.string	""
        /*0030*/ 	.string	"ptxas"
        /*0030*/ 	.string	"Cuda compilation tools, release 13.0, V13.0.88"
        /*0030*/ 	.string	"Build cuda_13.0.r13.0/compiler.36424714_0"
        /*0030*/ 	.string	"-arch sm_100 -m 64 "



//--------------------- .note.nv.cuinfo           --------------------------
	.section	.note.nv.cuinfo,"",@"SHT_NOTE"
	.sectionflags	@"SHF_NOTE_NV_CUINFO"
        /*0018*/ 	.short	0x0002
        /*001a*/ 	.short	0x0064
        /*001c*/ 	.short	0x0082
	.zero		2


//--------------------- .nv.info                  --------------------------
	.section	.nv.info,"",@"SHT_CUDA_INFO"
	.align	4


	//----- nvinfo : EIATTR_REGCOUNT
	.align		4
        /*0000*/ 	.byte	0x04, 0x2f
        /*0002*/ 	.short	(.L_1 - .L_0)
	.align		4
.L_0:
        /*0004*/ 	.word	index@(_Z14linear1_kernelPKaS0_PKiPi)
        /*0008*/ 	.word	0x00000020


	//----- nvinfo : EIATTR_FRAME_SIZE
	.align		4
.L_1:
        /*000c*/ 	.byte	0x04, 0x11
        /*000e*/ 	.short	(.L_3 - .L_2)
	.align		4
.L_2:
        /*0010*/ 	.word	index@(_Z14linear1_kernelPKaS0_PKiPi)
        /*0014*/ 	.word	0x00000000


	//----- nvinfo : EIATTR_REGCOUNT
	.align		4
.L_3:
        /*0018*/ 	.byte	0x04, 0x2f
        /*001a*/ 	.short	(.L_5 - .L_4)
	.align		4
.L_4:
        /*001c*/ 	.word	index@(_Z14linear2_kernelPKiPKaS0_Pi)
        /*0020*/ 	.word	0x0000001a


	//----- nvinfo : EIATTR_FRAME_SIZE
	.align		4
.L_5:
        /*0024*/ 	.byte	0x04, 0x11
        /*0026*/ 	.short	(.L_7 - .L_6)
	.align		4
.L_6:
        /*0028*/ 	.word	index@(_Z14linear2_kernelPKiPKaS0_Pi)
        /*002c*/ 	.word	0x00000000


	//----- nvinfo : EIATTR_REGCOUNT
	.align		4
.L_7:
        /*0030*/ 	.byte	0x04, 0x2f
        /*0032*/ 	.short	(.L_9 - .L_8)
	.align		4
.L_8:
        /*0034*/ 	.word	index@(_Z20linear1_batch_kernelPKaS0_PKiPii)
        /*0038*/ 	.word	0x0000001e


	//----- nvinfo : EIATTR_FRAME_SIZE
	.align		4
.L_9:
        /*003c*/ 	.byte	0x04, 0x11
        /*003e*/ 	.short	(.L_11 - .L_10)
	.align		4
.L_10:
        /*0040*/ 	.word	index@(_Z20linear1_batch_kernelPKaS0_PKiPii)
        /*0044*/ 	.word	0x00000000


	//----- nvinfo : EIATTR_REGCOUNT
	.align		4
.L_11:
        /*0048*/ 	.byte	0x04, 0x2f
        /*004a*/ 	.short	(.L_13 - .L_12)
	.align		4
.L_12:
        /*004c*/ 	.word	index@(_Z20linear2_batch_kernelPKiPKaS0_Pii)
        /*0050*/ 	.word	0x0000001c


	//----- nvinfo : EIATTR_FRAME_SIZE
	.align		4
.L_13:
        /*0054*/ 	.byte	0x04, 0x11
        /*0056*/ 	.short	(.L_15 - .L_14)
	.align		4
.L_14:
        /*0058*/ 	.word	index@(_Z20linear2_batch_kernelPKiPKaS0_Pii)
        /*005c*/ 	.word	0x00000000


	//----- nvinfo : EIATTR_MIN_STACK_SIZE
	.align		4
.L_15:
        /*0060*/ 	.byte	0x04, 0x12
        /*0062*/ 	.short	(.L_17 - .L_16)
	.align		4
.L_16:
        /*0064*/ 	.word	index@(_Z20linear2_batch_kernelPKiPKaS0_Pii)
        /*0068*/ 	.word	0x00000000


	//----- nvinfo : EIATTR_MIN_STACK_SIZE
	.align		4
.L_17:
        /*006c*/ 	.byte	0x04, 0x12
        /*006e*/ 	.short	(.L_19 - .L_18)
	.align		4
.L_18:
        /*0070*/ 	.word	index@(_Z20linear1_batch_kernelPKaS0_PKiPii)
        /*0074*/ 	.word	0x00000000


	//----- nvinfo : EIATTR_MIN_STACK_SIZE
	.align		4
.L_19:
        /*0078*/ 	.byte	0x04, 0x12
        /*007a*/ 	.short	(.L_21 - .L_20)
	.align		4
.L_20:
        /*007c*/ 	.word	index@(_Z14linear2_kernelPKiPKaS0_Pi)
        /*0080*/ 	.word	0x00000000


	//----- nvinfo : EIATTR_MIN_STACK_SIZE
	.align		4
.L_21:
        /*0084*/ 	.byte	0x04, 0x12
        /*0086*/ 	.short	(.L_23 - .L_22)
	.align		4
.L_22:
        /*0088*/ 	.word	index@(_Z14linear1_kernelPKaS0_PKiPi)
        /*008c*/ 	.word	0x00000000
.L_23:


//--------------------- .nv.compat                --------------------------
	.section	.nv.compat,"",@"SHT_CUDA_COMPAT_INFO"
	.align	4
        /*0000*/ 	.byte	0x02, 0x09, 0x00, 0x00, 0x02, 0x02, 0x01, 0x00, 0x02, 0x05, 0x05, 0x00, 0x03, 0x07, 0x01, 0x01
        /*0010*/ 	.byte	0x02, 0x03, 0x00, 0x00, 0x02, 0x06, 0x01, 0x00, 0x04, 0x0b, 0x08, 0x00, 0x09, 0x00, 0x00, 0x00
        /*0020*/ 	.byte	0x00, 0x00, 0x00, 0x00


//--------------------- .nv.info._Z20linear2_batch_kernelPKiPKaS0_Pii --------------------------
	.section	.nv.info._Z20linear2_batch_kernelPKiPKaS0_Pii,"",@"SHT_CUDA_INFO"
	.sectionflags	@""
	.align	4


	//----- nvinfo : EIATTR_CUDA_API_VERSION
	.align		4
        /*0000*/ 	.byte	0x04, 0x37
        /*0002*/ 	.short	(.L_25 - .L_24)
.L_24:
        /*0004*/ 	.word	0x00000082


	//----- nvinfo : EIATTR_KPARAM_INFO
	.align		4
.L_25:
        /*0008*/ 	.byte	0x04, 0x17
        /*000a*/ 	.short	(.L_27 - .L_26)
.L_26:
        /*000c*/ 	.word	0x00000000
        /*0010*/ 	.short	0x0004
        /*0012*/ 	.short	0x0020
        /*0014*/ 	.byte	0x00, 0xf0, 0x11, 0x00


	//----- nvinfo : EIATTR_KPARAM_INFO
	.align		4
.L_27:
        /*0018*/ 	.byte	0x04, 0x17
        /*001a*/ 	.short	(.L_29 - .L_28)
.L_28:
        /*001c*/ 	.word	0x00000000
        /*0020*/ 	.short	0x0003
        /*0022*/ 	.short	0x0018
        /*0024*/ 	.byte	0x00, 0xf5, 0x21, 0x00


	//----- nvinfo : EIATTR_KPARAM_INFO
	.align		4
.L_29:
        /*0028*/ 	.byte	0x04, 0x17
        /*002a*/ 	.short	(.L_31 - .L_30)
.L_30:
        /*002c*/ 	.word	0x00000000
        /*0030*/ 	.short	0x0002
        /*0032*/ 	.short	0x0010
        /*0034*/ 	.byte	0x00, 0xf5, 0x21, 0x00


	//----- nvinfo : EIATTR_KPARAM_INFO
	.align		4
.L_31:
        /*0038*/ 	.byte	0x04, 0x17
        /*003a*/ 	.short	(.L_33 - .L_32)
.L_32:
        /*003c*/ 	.word	0x00000000
        /*0040*/ 	.short	0x0001
        /*0042*/ 	.short	0x0008
        /*0044*/ 	.byte	0x00, 0xf5, 0x21, 0x00


	//----- nvinfo : EIATTR_KPARAM_INFO
	.align		4
.L_33:
        /*0048*/ 	.byte	0x04, 0x17
        /*004a*/ 	.short	(.L_35 - .L_34)
.L_34:
        /*004c*/ 	.word	0x00000000
        /*0050*/ 	.short	0x0000
        /*0052*/ 	.short	0x0000
        /*0054*/ 	.byte	0x00, 0xf5, 0x21, 0x00


	//----- nvinfo : EIATTR_SPARSE_MMA_MASK
	.align		4
.L_35:
        /*0058*/ 	.byte	0x03, 0x50
        /*005a*/ 	.short	0x0000


	//----- nvinfo : EIATTR_MAXREG_COUNT
	.align		4
        /*005c*/ 	.byte	0x03, 0x1b
        /*005e*/ 	.short	0x00ff


	//----- nvinfo : EIATTR_MERCURY_ISA_VERSION
	.align		4
        /*0060*/ 	.byte	0x03, 0x5f
        /*0062*/ 	.short	0x0101


	//----- nvinfo : EIATTR_VRC_CTA_INIT_COUNT
	.align		4
        /*0064*/ 	.byte	0x02, 0x4a
	.zero		1
	.zero		1


	//----- nvinfo : EIATTR_EXIT_INSTR_OFFSETS
	.align		4
        /*0068*/ 	.byte	0x04, 0x1c
        /*006a*/ 	.short	(.L_37 - .L_36)


	//   ....[0]....
.L_36:
        /*006c*/ 	.word	0x00000060


	//   ....[1]....
        /*0070*/ 	.word	0x000002d0


	//----- nvinfo : EIATTR_CBANK_PARAM_SIZE
	.align		4
.L_37:
        /*0074*/ 	.byte	0x03, 0x19
        /*0076*/ 	.short	0x0024


	//----- nvinfo : EIATTR_PARAM_CBANK
	.align		4
        /*0078*/ 	.byte	0x04, 0x0a
        /*007a*/ 	.short	(.L_39 - .L_38)
	.align		4
.L_38:
        /*007c*/ 	.word	index@(.nv.constant0._Z20linear2_batch_kernelPKiPKaS0_Pii)
        /*0080*/ 	.short	0x0380
        /*0082*/ 	.short	0x0024


	//----- nvinfo : EIATTR_SW_WAR
	.align		4
.L_39:
        /*0084*/ 	.byte	0x04, 0x36
        /*0086*/ 	.short	(.L_41 - .L_40)
.L_40:
        /*0088*/ 	.word	0x00000008
.L_41:


//--------------------- .nv.info._Z20linear1_batch_kernelPKaS0_PKiPii --------------------------
	.section	.nv.info._Z20linear1_batch_kernelPKaS0_PKiPii,"",@"SHT_CUDA_INFO"
	.sectionflags	@""
	.align	4


	//----- nvinfo : EIATTR_CUDA_API_VERSION
	.align		4
        /*0000*/ 	.byte	0x04, 0x37
        /*0002*/ 	.short	(.L_43 - .L_42)
.L_42:
        /*0004*/ 	.word	0x00000082


	//----- nvinfo : EIATTR_KPARAM_INFO
	.align		4
.L_43:
        /*0008*/ 	.byte	0x04, 0x17
        /*000a*/ 	.short	(.L_45 - .L_44)
.L_44:
        /*000c*/ 	.word	0x00000000
        /*0010*/ 	.short	0x0004
        /*0012*/ 	.short	0x0020
        /*0014*/ 	.byte	0x00, 0xf0, 0x11, 0x00


	//----- nvinfo : EIATTR_KPARAM_INFO
	.align		4
.L_45:
        /*0018*/ 	.byte	0x04, 0x17
        /*001a*/ 	.short	(.L_47 - .L_46)
.L_46:
        /*001c*/ 	.word	0x00000000
        /*0020*/ 	.short	0x0003
        /*0022*/ 	.short	0x0018
        /*0024*/ 	.byte	0x00, 0xf5, 0x21, 0x00


	//----- nvinfo : EIATTR_KPARAM_INFO
	.align		4
.L_47:
        /*0028*/ 	.byte	0x04, 0x17
        /*002a*/ 	.short	(.L_49 - .L_48)
.L_48:
        /*002c*/ 	.word	0x00000000
        /*0030*/ 	.short	0x0002
        /*0032*/ 	.short	0x0010
        /*0034*/ 	.byte	0x00, 0xf5, 0x21, 0x00


	//----- nvinfo : EIATTR_KPARAM_INFO
	.align		4
.L_49:
        /*0038*/ 	.byte	0x04, 0x17
        /*003a*/ 	.short	(.L_51 - .L_50)
.L_50:
        /*003c*/ 	.word	0x00000000
        /*0040*/ 	.short	0x0001
        /*0042*/ 	.short	0x0008
        /*0044*/ 	.byte	0x00, 0xf5, 0x21, 0x00


	//----- nvinfo : EIATTR_KPARAM_INFO
	.align		4
.L_51:
        /*0048*/ 	.byte	0x04, 0x17
        /*004a*/ 	.short	(.L_53 - .L_52)
.L_52:
        /*004c*/ 	.word	0x00000000
        /*0050*/ 	.short	0x0000
        /*0052*/ 	.short	0x0000
        /*0054*/ 	.byte	0x00, 0xf5, 0x21, 0x00


	//----- nvinfo : EIATTR_SPARSE_MMA_MASK
	.align		4
.L_53:
        /*0058*/ 	.byte	0x03, 0x50
        /*005a*/ 	.short	0x0000


	//----- nvinfo : EIATTR_MAXREG_COUNT
	.align		4
        /*005c*/ 	.byte	0x03, 0x1b
        /*005e*/ 	.short	0x00ff


	//----- nvinfo : EIATTR_MERCURY_ISA_VERSION
	.align		4
        /*0060*/ 	.byte	0x03, 0x5f
        /*0062*/ 	.short	0x0101


	//----- nvinfo : EIATTR_VRC_CTA_INIT_COUNT
	.align		4
        /*0064*/ 	.byte	0x02, 0x4a
	.zero		1
	.zero		1


	//----- nvinfo : EIATTR_EXIT_INSTR_OFFSETS
	.align		4
        /*0068*/ 	.byte	0x04, 0x1c
        /*006a*/ 	.short	(.L_55 - .L_54)


	//   ....[0]....
.L_54:
        /*006c*/ 	.word	0x00000060


	//   ....[1]....
        /*0070*/ 	.word	0x000005c0


	//----- nvinfo : EIATTR_CBANK_PARAM_SIZE
	.align		4
.L_55:
        /*0074*/ 	.byte	0x03, 0x19
        /*0076*/ 	.short	0x0024


	//----- nvinfo : EIATTR_PARAM_CBANK
	.align		4
        /*0078*/ 	.byte	0x04, 0x0a
        /*007a*/ 	.short	(.L_57 - .L_56)
	.align		4
.L_56:
        /*007c*/ 	.word	index@(.nv.constant0._Z20linear1_batch_kernelPKaS0_PKiPii)
        /*0080*/ 	.short	0x0380
        /*0082*/ 	.short	0x0024


	//----- nvinfo : EIATTR_SW_WAR
	.align		4
.L_57:
        /*0084*/ 	.byte	0x04, 0x36
        /*0086*/ 	.short	(.L_59 - .L_58)
.L_58:
        /*0088*/ 	.word	0x00000008
.L_59:


//--------------------- .nv.info._Z14linear2_kernelPKiPKaS0_Pi --------------------------
	.section	.nv.info._Z14linear2_kernelPKiPKaS0_Pi,"",@"SHT_CUDA_INFO"
	.sectionflags	@""
	.align	4


	//----- nvinfo : EIATTR_CUDA_API_VERSION
	.align		4
        /*0000*/ 	.byte	0x04, 0x37
        /*0002*/ 	.short	(.L_61 - .L_60)
.L_60:
        /*0004*/ 	.word	0x00000082


	//----- nvinfo : EIATTR_KPARAM_INFO
	.align		4
.L_61:
        /*0008*/ 	.byte	0x04, 0x17
        /*000a*/ 	.short	(.L_63 - .L_62)
.L_62:
        /*000c*/ 	.word	0x00000000
        /*0010*/ 	.short	0x0003
        /*0012*/ 	.short	0x0018
        /*0014*/ 	.byte	0x00, 0xf5, 0x21, 0x00


	//----- nvinfo : EIATTR_KPARAM_INFO
	.align		4
.L_63:
        /*0018*/ 	.byte	0x04, 0x17
        /*001a*/ 	.short	(.L_65 - .L_64)
.L_64:
        /*001c*/ 	.word	0x00000000
        /*0020*/ 	.short	0x0002
        /*0022*/ 	.short	0x0010
        /*0024*/ 	.byte	0x00, 0xf5, 0x21, 0x00


	//----- nvinfo : EIATTR_KPARAM_INFO
	.align		4
.L_65:
        /*0028*/ 	.byte	0x04, 0x17
        /*002a*/ 	.short	(.L_67 - .L_66)
.L_66:
        /*002c*/ 	.word	0x00000000
        /*0030*/ 	.short	0x0001
        /*0032*/ 	.short	0x0008
        /*0034*/ 	.byte	0x00, 0xf5, 0x21, 0x00


	//----- nvinfo : EIATTR_KPARAM_INFO
	.align		4
.L_67:
        /*0038*/ 	.byte	0x04, 0x17
        /*003a*/ 	.short	(.L_69 - .L_68)
.L_68:
        /*003c*/ 	.word	0x00000000
        /*0040*/ 	.short	0x0000
        /*0042*/ 	.short	0x0000
        /*0044*/ 	.byte	0x00, 0xf5, 0x21, 0x00


	//----- nvinfo : EIATTR_SPARSE_MMA_MASK
	.align		4
.L_69:
        /*0048*/ 	.byte	0x03, 0x50
        /*004a*/ 	.short	0x0000


	//----- nvinfo : EIATTR_MAXREG_COUNT
	.align		4
        /*004c*/ 	.byte	0x03, 0x1b
        /*004e*/ 	.short	0x00ff


	//----- nvinfo : EIATTR_MERCURY_ISA_VERSION
	.align		4
        /*0050*/ 	.byte	0x03, 0x5f
        /*0052*/ 	.short	0x0101


	//----- nvinfo : EIATTR_VRC_CTA_INIT_COUNT
	.align		4
        /*0054*/ 	.byte	0x02, 0x4a
	.zero		1
	.zero		1


	//----- nvinfo : EIATTR_EXIT_INSTR_OFFSETS
	.align		4
        /*0058*/ 	.byte	0x04, 0x1c
        /*005a*/ 	.short	(.L_71 - .L_70)


	//   ....[0]....
.L_70:
        /*005c*/ 	.word	0x00000030


	//   ....[1]....
        /*0060*/ 	.word	0x00000270


	//----- nvinfo : EIATTR_CBANK_PARAM_SIZE
	.align		4
.L_71:
        /*0064*/ 	.byte	0x03, 0x19
        /*0066*/ 	.short	0x0020


	//----- nvinfo : EIATTR_PARAM_CBANK
	.align		4
        /*0068*/ 	.byte	0x04, 0x0a
        /*006a*/ 	.short	(.L_73 - .L_72)
	.align		4
.L_72:
        /*006c*/ 	.word	index@(.nv.constant0._Z14linear2_kernelPKiPKaS0_Pi)
        /*0070*/ 	.short	0x0380
        /*0072*/ 	.short	0x0020


	//----- nvinfo : EIATTR_SW_WAR
	.align		4
.L_73:
        /*0074*/ 	.byte	0x04, 0x36
        /*0076*/ 	.short	(.L_75 - .L_74)
.L_74:
        /*0078*/ 	.word	0x00000008
.L_75:


//--------------------- .nv.info._Z14linear1_kernelPKaS0_PKiPi --------------------------
	.section	.nv.info._Z14linear1_kernelPKaS0_PKiPi,"",@"SHT_CUDA_INFO"
	.sectionflags	@""
	.align	4


	//----- nvinfo : EIATTR_CUDA_API_VERSION
	.align		4
        /*0000*/ 	.byte	0x04, 0x37
        /*0002*/ 	.short	(.L_77 - .L_76)
.L_76:
        /*0004*/ 	.word	0x00000082


	//----- nvinfo : EIATTR_KPARAM_INFO
	.align		4
.L_77:
        /*0008*/ 	.byte	0x04, 0x17
        /*000a*/ 	.short	(.L_79 - .L_78)
.L_78:
        /*000c*/ 	.word	0x00000000
        /*0010*/ 	.short	0x0003
        /*0012*/ 	.short	0x0018
        /*0014*/ 	.byte	0x00, 0xf5, 0x21, 0x00


	//----- nvinfo : EIATTR_KPARAM_INFO
	.align		4
.L_79:
        /*0018*/ 	.byte	0x04, 0x17
        /*001a*/ 	.short	(.L_81 - .L_80)
.L_80:
        /*001c*/ 	.word	0x00000000
        /*0020*/ 	.short	0x0002
        /*0022*/ 	.short	0x0010
        /*0024*/ 	.byte	0x00, 0xf5, 0x21, 0x00


	//----- nvinfo : EIATTR_KPARAM_INFO
	.align		4
.L_81:
        /*0028*/ 	.byte	0x04, 0x17
        /*002a*/ 	.short	(.L_83 - .L_82)
.L_82:
        /*002c*/ 	.word	0x00000000
        /*0030*/ 	.short	0x0001
        /*0032*/ 	.short	0x0008
        /*0034*/ 	.byte	0x00, 0xf5, 0x21, 0x00


	//----- nvinfo : EIATTR_KPARAM_INFO
	.align		4
.L_83:
        /*0038*/ 	.byte	0x04, 0x17
        /*003a*/ 	.short	(.L_85 - .L_84)
.L_84:
        /*003c*/ 	.word	0x00000000
        /*0040*/ 	.short	0x0000
        /*0042*/ 	.short	0x0000
        /*0044*/ 	.byte	0x00, 0xf5, 0x21, 0x00


	//----- nvinfo : EIATTR_SPARSE_MMA_MASK
	.align		4
.L_85:
        /*0048*/ 	.byte	0x03, 0x50
        /*004a*/ 	.short	0x0000


	//----- nvinfo : EIATTR_MAXREG_COUNT
	.align		4
        /*004c*/ 	.byte	0x03, 0x1b
        /*004e*/ 	.short	0x00ff


	//----- nvinfo : EIATTR_MERCURY_ISA_VERSION
	.align		4
        /*0050*/ 	.byte	0x03, 0x5f
        /*0052*/ 	.short	0x0101


	//----- nvinfo : EIATTR_VRC_CTA_INIT_COUNT
	.align		4
        /*0054*/ 	.byte	0x02, 0x4a
	.zero		1
	.zero		1


	//----- nvinfo : EIATTR_EXIT_INSTR_OFFSETS
	.align		4
        /*0058*/ 	.byte	0x04, 0x1c
        /*005a*/ 	.short	(.L_87 - .L_86)


	//   ....[0]....
.L_86:
        /*005c*/ 	.word	0x00000030


	//   ....[1]....
        /*0060*/ 	.word	0x00001000


	//----- nvinfo : EIATTR_CBANK_PARAM_SIZE
	.align		4
.L_87:
        /*0064*/ 	.byte	0x03, 0x19
        /*0066*/ 	.short	0x0020


	//----- nvinfo : EIATTR_PARAM_CBANK
	.align		4
        /*0068*/ 	.byte	0x04, 0x0a
        /*006a*/ 	.short	(.L_89 - .L_88)
	.align		4
.L_88:
        /*006c*/ 	.word	index@(.nv.constant0._Z14linear1_kernelPKaS0_PKiPi)
        /*0070*/ 	.short	0x0380
        /*0072*/ 	.short	0x0020


	//----- nvinfo : EIATTR_SW_WAR
	.align		4
.L_89:
        /*0074*/ 	.byte	0x04, 0x36
        /*0076*/ 	.short	(.L_91 - .L_90)
.L_90:
        /*0078*/ 	.word	0x00000008
.L_91:


//--------------------- .nv.callgraph             --------------------------
	.section	.nv.callgraph,"",@"SHT_CUDA_CALLGRAPH"
	.align	4
	.sectionentsize	8
	.align		4
        /*0000*/ 	.word	0x00000000
	.align		4
        /*0004*/ 	.word	0xffffffff
	.align		4
        /*0008*/ 	.word	0x00000000
	.align		4
        /*000c*/ 	.word	0xfffffffe
	.align		4
        /*0010*/ 	.word	0x00000000
	.align		4
        /*0014*/ 	.word	0xfffffffd
	.align		4
        /*0018*/ 	.word	0x00000000
	.align		4
        /*001c*/ 	.word	0xfffffffc


//--------------------- .text._Z20linear2_batch_kernelPKiPKaS0_Pii --------------------------
	.section	.text._Z20linear2_batch_kernelPKiPKaS0_Pii,"ax",@progbits
	.align	128
        .global         _Z20linear2_batch_kernelPKiPKaS0_Pii
        .type           _Z20linear2_batch_kernelPKiPKaS0_Pii,@function
        .size           _Z20linear2_batch_kernelPKiPKaS0_Pii,(.L_x_5 - _Z20linear2_batch_kernelPKiPKaS0_Pii)
        .other          _Z20linear2_batch_kernelPKiPKaS0_Pii,@"STO_CUDA_ENTRY STV_DEFAULT"
_Z20linear2_batch_kernelPKiPKaS0_Pii:
.text._Z20linear2_batch_kernelPKiPKaS0_Pii:
[----:B------:R-:W-:Y:S01]  /*0000*/  LDC R1, c[0x0][0x37c] ;  /* 0x0000df00ff017b82 */ /* 0x000fe20000000800 */
[----:B------:R-:W0:Y:S01]  /*0010*/  S2R R0, SR_TID.X ;  /* 0x0000000000007919 */ /* 0x000e220000002100 */
[----:B------:R-:W1:Y:S01]  /*0020*/  LDCU UR4, c[0x0][0x3a0] ;  /* 0x00007400ff0477ac */ /* 0x000e620008000800 */
[----:B------:R-:W1:Y:S01]  /*0030*/  S2R R7, SR_CTAID.X ;  /* 0x0000000000077919 */ /* 0x000e620000002500 */
[----:B0-----:R-:W-:-:S04]  /*0040*/  ISETP.GT.U32.AND P0, PT, R0, 0x9, PT ;  /* 0x000000090000780c */ /* 0x001fc80003f04070 */
[----:B-1----:R-:W-:-:S13]  /*0050*/  ISETP.GE.OR P0, PT, R7, UR4, P0 ;  /* 0x0000000407007c0c */ /* 0x002fda0008706670 */
[----:B------:R-:W-:Y:S05]  /*0060*/  @P0 EXIT ;  /* 0x000000000000094d */ /* 0x000fea0003800000 */
[----:B------:R-:W0:Y:S01]  /*0070*/  LDC.64 R8, c[0x0][0x390] ;  /* 0x0000e400ff087b82 */ /* 0x000e220000000a00 */
[----:B------:R-:W1:Y:S01]  /*0080*/  LDCU.64 UR6, c[0x0][0x388] ;  /* 0x00007100ff0677ac */ /* 0x000e620008000a00 */
[----:B------:R-:W-:Y:S01]  /*0090*/  SHF.L.U32 R3, R7, 0x3, RZ ;  /* 0x0000000307037819 */ /* 0x000fe200000006ff */
[----:B------:R-:W2:Y:S05]  /*00a0*/  LDCU.64 UR4, c[0x0][0x358] ;  /* 0x00006b00ff0477ac */ /* 0x000eaa0008000a00 */
[----:B------:R-:W3:Y:S01]  /*00b0*/  LDC.64 R4, c[0x0][0x380] ;  /* 0x0000e000ff047b82 */ /* 0x000ee20000000a00 */
[C---:B-1----:R-:W-:Y:S01]  /*00c0*/  IADD3 R2, P0, PT, R0.reuse, UR6, RZ ;  /* 0x0000000600027c10 */ /* 0x042fe2000ff1e0ff */
[----:B0-----:R-:W-:-:S06]  /*00d0*/  IMAD.WIDE.U32 R8, R0, 0x4, R8 ;  /* 0x0000000400087825 */ /* 0x001fcc00078e0008 */
[----:B--2---:R-:W2:Y:S01]  /*00e0*/  LDG.E R8, desc[UR4][R8.64] ;  /* 0x0000000408087981 */ /* 0x004ea2000c1e1900 */
[----:B---3--:R-:W-:Y:S01]  /*00f0*/  IMAD.WIDE.U32 R4, R3, 0x4, R4 ;  /* 0x0000000403047825 */ /* 0x008fe200078e0004 */
[----:B------:R-:W-:-:S04]  /*0100*/  IADD3.X R3, PT, PT, RZ, UR7, RZ, P0, !PT ;  /* 0x00000007ff037c10 */ /* 0x000fc800087fe4ff */
[----:B------:R-:W2:Y:S04]  /*0110*/  LDG.E R17, desc[UR4][R4.64] ;  /* 0x0000000404117981 */ /* 0x000ea8000c1e1900 */
[----:B------:R-:W2:Y:S04]  /*0120*/  LDG.E.S8 R14, desc[UR4][R2.64] ;  /* 0x00000004020e7981 */ /* 0x000ea8000c1e1300 */
[----:B------:R-:W3:Y:S04]  /*0130*/  LDG.E R19, desc[UR4][R4.64+0x4] ;  /* 0x0000040404137981 */ /* 0x000ee8000c1e1900 */
[----:B------:R-:W3:Y:S04]  /*0140*/  LDG.E.S8 R16, desc[UR4][R2.64+0xa] ;  /* 0x00000a0402107981 */ /* 0x000ee8000c1e1300 */
[----:B------:R-:W4:Y:S04]  /*0150*/  LDG.E R21, desc[UR4][R4.64+0x8] ;  /* 0x0000080404157981 */ /* 0x000f28000c1e1900 */
[----:B------:R-:W4:Y:S04]  /*0160*/  LDG.E.S8 R18, desc[UR4][R2.64+0x14] ;  /* 0x0000140402127981 */ /* 0x000f28000c1e1300 */
[----:B------:R-:W5:Y:S04]  /*0170*/  LDG.E R23, desc[UR4][R4.64+0xc] ;  /* 0x00000c0404177981 */ /* 0x000f68000c1e1900 */
[----:B------:R-:W5:Y:S04]  /*0180*/  LDG.E.S8 R20, desc[UR4][R2.64+0x1e] ;  /* 0x00001e0402147981 */ /* 0x000f68000c1e1300 */
[----:B------:R-:W5:Y:S04]  /*0190*/  LDG.E R25, desc[UR4][R4.64+0x10] ;  /* 0x0000100404197981 */ /* 0x000f68000c1e1900 */
[----:B------:R-:W5:Y:S04]  /*01a0*/  LDG.E.S8 R22, desc[UR4][R2.64+0x28] ;  /* 0x0000280402167981 */ /* 0x000f68000c1e1300 */
[----:B------:R-:W5:Y:S04]  /*01b0*/  LDG.E R12, desc[UR4][R4.64+0x14] ;  /* 0x00001404040c7981 */ /* 0x000f68000c1e1900 */
[----:B------:R-:W5:Y:S04]  /*01c0*/  LDG.E.S8 R13, desc[UR4][R2.64+0x32] ;  /* 0x00003204020d7981 */ /* 0x000f68000c1e1300 */
[----:B------:R-:W5:Y:S04]  /*01d0*/  LDG.E R10, desc[UR4][R4.64+0x18] ;  /* 0x00001804040a7981 */ /* 0x000f68000c1e1900 */
[----:B------:R-:W5:Y:S04]  /*01e0*/  LDG.E.S8 R11, desc[UR4][R2.64+0x3c] ;  /* 0x00003c04020b7981 */ /* 0x000f68000c1e1300 */
[----:B------:R-:W5:Y:S04]  /*01f0*/  LDG.E.S8 R6, desc[UR4][R2.64+0x46] ;  /* 0x0000460402067981 */ /* 0x000f68000c1e1300 */
[----:B------:R-:W5:Y:S01]  /*0200*/  LDG.E R15, desc[UR4][R4.64+0x1c] ;  /* 0x00001c04040f7981 */ /* 0x000f62000c1e1900 */
[----:B------:R-:W-:-:S02]  /*0210*/  IMAD R7, R7, 0xa, R0 ;  /* 0x0000000a07077824 */ /* 0x000fc400078e0200 */
[----:B--2---:R-:W-:Y:S02]  /*0220*/  IMAD R14, R17, R14, R8 ;  /* 0x0000000e110e7224 */ /* 0x004fe400078e0208 */
[----:B------:R-:W0:Y:S02]  /*0230*/  LDC.64 R8, c[0x0][0x398] ;  /* 0x0000e600ff087b82 */ /* 0x000e240000000a00 */
[----:B---3--:R-:W-:-:S04]  /*0240*/  IMAD R14, R19, R16, R14 ;  /* 0x00000010130e7224 */ /* 0x008fc800078e020e */
[----:B----4-:R-:W-:-:S04]  /*0250*/  IMAD R14, R21, R18, R14 ;  /* 0x00000012150e7224 */ /* 0x010fc800078e020e */
[----:B-----5:R-:W-:-:S04]  /*0260*/  IMAD R14, R23, R20, R14 ;  /* 0x00000014170e7224 */ /* 0x020fc800078e020e */
[----:B------:R-:W-:-:S04]  /*0270*/  IMAD R14, R25, R22, R14 ;  /* 0x00000016190e7224 */ /* 0x000fc800078e020e */
[----:B------:R-:W-:Y:S02]  /*0280*/  IMAD R12, R12, R13, R14 ;  /* 0x0000000d0c0c7224 */ /* 0x000fe400078e020e */
[----:B0-----:R-:W-:-:S04]  /*0290*/  IMAD.WIDE.U32 R8, R7, 0x4, R8 ;  /* 0x0000000407087825 */ /* 0x001fc800078e0008 */
[----:B------:R-:W-:-:S04]  /*02a0*/  IMAD R10, R10, R11, R12 ;  /* 0x0000000b0a0a7224 */ /* 0x000fc800078e020c */
[----:B------:R-:W-:-:S05]  /*02b0*/  IMAD R15, R15, R6, R10 ;  /* 0x000000060f0f7224 */ /* 0x000fca00078e020a */
[----:B------:R-:W-:Y:S01]  /*02c0*/  STG.E desc[UR4][R8.64], R15 ;  /* 0x0000000f08007986 */ /* 0x000fe2000c101904 */
[----:B------:R-:W-:Y:S05]  /*02d0*/  EXIT ;  /* 0x000000000000794d */ /* 0x000fea0003800000 */
.L_x_0:
[----:B------:R-:W-:-:S00]  /*02e0*/  BRA `(.L_x_0) ;  /* 0xfffffffc00fc7947 */ /* 0x000fc0000383ffff */
[----:B------:R-:W-:-:S00]  /*02f0*/  NOP ;  /* 0x0000000000007918 */ /* 0x000fc00000000000 */
        /* <DEDUP_REMOVED lines=8> */
.L_x_5:


//--------------------- .text._Z20linear1_batch_kernelPKaS0_PKiPii --------------------------
	.section	.text._Z20linear1_batch_kernelPKaS0_PKiPii,"ax",@progbits
	.align	128
        .global         _Z20linear1_batch_kernelPKaS0_PKiPii
        .type           _Z20linear1_batch_kernelPKaS0_PKiPii,@function
        .size           _Z20linear1_batch_kernelPKaS0_PKiPii,(.L_x_6 - _Z20linear1_batch_kernelPKaS0_PKiPii)
        .other          _Z20linear1_batch_kernelPKaS0_PKiPii,@"STO_CUDA_ENTRY STV_DEFAULT"
_Z20linear1_batch_kernelPKaS0_PKiPii:
.text._Z20linear1_batch_kernelPKaS0_PKiPii:
        /* <DEDUP_REMOVED lines=8> */
[----:B------:R-:W1:Y:S07]  /*0080*/  LDCU.64 UR6, c[0x0][0x358] ;  /* 0x00006b00ff0677ac */ /* 0x000e6e0008000a00 */
[----:B------:R-:W2:Y:S08]  /*0090*/  LDC.64 R2, c[0x0][0x380] ;  /* 0x0000e000ff027b82 */ /* 0x000eb00000000a00 */
[----:B------:R-:W3:Y:S01]  /*00a0*/  LDC.64 R4, c[0x0][0x388] ;  /* 0x0000e200ff047b82 */ /* 0x000ee20000000a00 */
[----:B0-----:R-:W-:-:S06]  /*00b0*/  IMAD.WIDE.U32 R10, R7, 0x4, R10 ;  /* 0x00000004070a7825 */ /* 0x001fcc00078e000a */
[----:B-1----:R0:W5:Y:S01]  /*00c0*/  LDG.E R10, desc[UR6][R10.64] ;  /* 0x000000060a0a7981 */ /* 0x002162000c1e1900 */
[----:B------:R-:W-:Y:S01]  /*00d0*/  UMOV UR4, URZ ;  /* 0x000000ff00047c82 */ /* 0x000fe20008000000 */
[----:B--2---:R-:W-:-:S04]  /*00e0*/  LEA R2, P2, R0, R2, 0x6 ;  /* 0x0000000200027211 */ /* 0x004fc800078430ff */
[----:B------:R-:W-:Y:S02]  /*00f0*/  IADD3 R2, P3, PT, R2, 0x7, RZ ;  /* 0x0000000702027810 */ /* 0x000fe40007f7e0ff */
[----:B---3--:R-:W-:Y:S02]  /*0100*/  IADD3 R4, P0, PT, R7, R4, RZ ;  /* 0x0000000407047210 */ /* 0x008fe40007f1e0ff */
[----:B------:R-:W-:Y:S02]  /*0110*/  IADD3.X R3, PT, PT, RZ, RZ, R3, P3, P2 ;  /* 0x000000ffff037210 */ /* 0x000fe40001fe4403 */
[----:B------:R-:W-:-:S04]  /*0120*/  IADD3 R4, P1, PT, R4, 0x40, RZ ;  /* 0x0000004004047810 */ /* 0x000fc80007f3e0ff */
[----:B0-----:R-:W-:-:S09]  /*0130*/  IADD3.X R5, PT, PT, RZ, RZ, R5, P1, P0 ;  /* 0x000000ffff057210 */ /* 0x001fd20000fe0405 */
.L_x_1:
[----:B------:R-:W2:Y:S04]  /*0140*/  LDG.E.U8 R14, desc[UR6][R4.64+-0x28] ;  /* 0xffffd806040e7981 */ /* 0x000ea8000c1e1100 */
[----:B------:R-:W2:Y:S04]  /*0150*/  LDG.E.U8 R15, desc[UR6][R4.64+-0x30] ;  /* 0xffffd006040f7981 */ /* 0x000ea8000c1e1100 */
[----:B------:R-:W3:Y:S04]  /*0160*/  LDG.E.U8 R16, desc[UR6][R4.64+-0x38] ;  /* 0xffffc80604107981 */ /* 0x000ee8000c1e1100 */
[----:B------:R-:W3:Y:S04]  /*0170*/  LDG.E.U8 R17, desc[UR6][R4.64+-0x40] ;  /* 0xffffc00604117981 */ /* 0x000ee8000c1e1100 */
[----:B------:R-:W4:Y:S04]  /*0180*/  LDG.E.U8 R18, desc[UR6][R2.64+-0x4] ;  /* 0xfffffc0602127981 */ /* 0x000f28000c1e1100 */
        /* <DEDUP_REMOVED lines=10> */
[----:B------:R-:W4:Y:S01]  /*0230*/  LDG.E.U8 R8, desc[UR6][R2.64+-0x3] ;  /* 0xfffffd0602087981 */ /* 0x000f22000c1e1100 */
[----:B--2---:R-:W-:-:S02]  /*0240*/  PRMT R14, R15, 0x3340, R14 ;  /* 0x000033400f0e7816 */ /* 0x004fc4000000000e */
[----:B---3--:R-:W-:Y:S02]  /*0250*/  PRMT R17, R17, 0x3340, R16 ;  /* 0x0000334011117816 */ /* 0x008fe40000000010 */
[----:B------:R-:W2:Y:S01]  /*0260*/  LDG.E.U8 R16, desc[UR6][R2.64+0x4] ;  /* 0x0000040602107981 */ /* 0x000ea2000c1e1100 */
[----:B----4-:R-:W-:-:S03]  /*0270*/  PRMT R18, R19, 0x3340, R18 ;  /* 0x0000334013127816 */ /* 0x010fc60000000012 */
[----:B------:R-:W3:Y:S01]  /*0280*/  LDG.E.U8 R19, desc[UR6][R2.64+0x1] ;  /* 0x0000010602137981 */ /* 0x000ee2000c1e1100 */
[----:B------:R-:W-:Y:S02]  /*0290*/  PRMT R15, R21, 0x3340, R20 ;  /* 0x00003340150f7816 */ /* 0x000fe40000000014 */
[----:B------:R-:W-:Y:S02]  /*02a0*/  PRMT R21, R17, 0x5410, R14 ;  /* 0x0000541011157816 */ /* 0x000fe4000000000e */
[----:B------:R-:W-:Y:S01]  /*02b0*/  PRMT R20, R15, 0x5410, R18 ;  /* 0x000054100f147816 */ /* 0x000fe20000000012 */
[----:B------:R-:W4:Y:S01]  /*02c0*/  LDG.E.U8 R14, desc[UR6][R4.64+0x8] ;  /* 0x00000806040e7981 */ /* 0x000f22000c1e1100 */
[----:B------:R-:W-:-:S03]  /*02d0*/  PRMT R22, R23, 0x3340, R22 ;  /* 0x0000334017167816 */ /* 0x000fc60000000016 */
[----:B------:R-:W4:Y:S01]  /*02e0*/  LDG.E.U8 R15, desc[UR6][R4.64] ;  /* 0x00000006040f7981 */ /* 0x000f22000c1e1100 */
[----:B-----5:R-:W-:-:S03]  /*02f0*/  IDP.4A.S8.S8 R10, R21, R20, R10 ;  /* 0x00000014150a7226 */ /* 0x020fc6000000060a */
[----:B------:R-:W2:Y:S01]  /*0300*/  LDG.E.U8 R17, desc[UR6][R2.64+0x3] ;  /* 0x0000030602117981 */ /* 0x000ea2000c1e1100 */
[----:B------:R-:W-:-:S03]  /*0310*/  PRMT R25, R12, 0x3340, R13 ;  /* 0x000033400c197816 */ /* 0x000fc6000000000d */
[----:B------:R-:W3:Y:S04]  /*0320*/  LDG.E.U8 R18, desc[UR6][R2.64+0x2] ;  /* 0x0000020602127981 */ /* 0x000ee8000c1e1100 */
[----:B------:R-:W3:Y:S01]  /*0330*/  LDG.E.U8 R12, desc[UR6][R4.64+0x18] ;  /* 0x00001806040c7981 */ /* 0x000ee2000c1e1100 */
[----:B------:R-:W-:-:S03]  /*0340*/  PRMT R25, R25, 0x5410, R22 ;  /* 0x0000541019197816 */ /* 0x000fc60000000016 */
[----:B------:R-:W3:Y:S01]  /*0350*/  LDG.E.U8 R13, desc[UR6][R4.64+0x10] ;  /* 0x00001006040d7981 */ /* 0x000ee2000c1e1100 */
[----:B------:R-:W-:-:S03]  /*0360*/  PRMT R24, R6, 0x3340, R11 ;  /* 0x0000334006187816 */ /* 0x000fc6000000000b */
[----:B------:R-:W3:Y:S01]  /*0370*/  LDG.E.U8 R21, desc[UR6][R4.64+0x38] ;  /* 0x0000380604157981 */ /* 0x000ee2000c1e1100 */
[----:B------:R-:W-:-:S03]  /*0380*/  PRMT R27, R8, 0x3340, R9 ;  /* 0x00003340081b7816 */ /* 0x000fc60000000009 */
[----:B------:R-:W3:Y:S04]  /*0390*/  LDG.E.U8 R22, desc[UR6][R4.64+0x30] ;  /* 0x0000300604167981 */ /* 0x000ee8000c1e1100 */
[----:B------:R-:W3:Y:S04]  /*03a0*/  LDG.E.U8 R20, desc[UR6][R4.64+0x28] ;  /* 0x0000280604147981 */ /* 0x000ee8000c1e1100 */
[----:B------:R0:W3:Y:S04]  /*03b0*/  LDG.E.U8 R23, desc[UR6][R4.64+0x20] ;  /* 0x0000200604177981 */ /* 0x0000e8000c1e1100 */
[----:B------:R-:W3:Y:S04]  /*03c0*/  LDG.E.U8 R8, desc[UR6][R2.64+0x8] ;  /* 0x0000080602087981 */ /* 0x000ee8000c1e1100 */
[----:B------:R-:W3:Y:S04]  /*03d0*/  LDG.E.U8 R11, desc[UR6][R2.64+0x7] ;  /* 0x00000706020b7981 */ /* 0x000ee8000c1e1100 */
[----:B------:R-:W3:Y:S04]  /*03e0*/  LDG.E.U8 R6, desc[UR6][R2.64+0x6] ;  /* 0x0000060602067981 */ /* 0x000ee8000c1e1100 */
[----:B------:R1:W3:Y:S01]  /*03f0*/  LDG.E.U8 R9, desc[UR6][R2.64+0x5] ;  /* 0x0000050602097981 */ /* 0x0002e2000c1e1100 */
[----:B------:R-:W-:Y:S01]  /*0400*/  UIADD3 UR4, UPT, UPT, UR4, 0x80, URZ ;  /* 0x0000008004047890 */ /* 0x000fe2000fffe0ff */
[----:B------:R-:W-:-:S03]  /*0410*/  PRMT R24, R27, 0x5410, R24 ;  /* 0x000054101b187816 */ /* 0x000fc60000000018 */
[----:B------:R-:W-:Y:S02]  /*0420*/  UISETP.NE.AND UP0, UPT, UR4, 0x200, UPT ;  /* 0x000002000400788c */ /* 0x000fe4000bf05270 */
[----:B------:R-:W-:Y:S01]  /*0430*/  IDP.4A.S8.S8 R10, R25, R24, R10 ;  /* 0x00000018190a7226 */ /* 0x000fe2000000060a */
[----:B0-----:R-:W-:Y:S02]  /*0440*/  IADD3 R4, P0, PT, R4, 0x80, RZ ;  /* 0x0000008004047810 */ /* 0x001fe40007f1e0ff */
[----:B-1----:R-:W-:-:S03]  /*0450*/  IADD3 R2, P1, PT, R2, 0x10, RZ ;  /* 0x0000001002027810 */ /* 0x002fc60007f3e0ff */
[----:B------:R-:W-:Y:S02]  /*0460*/  IMAD.X R5, RZ, RZ, R5, P0 ;  /* 0x000000ffff057224 */ /* 0x000fe400000e0605 */
[----:B------:R-:W-:Y:S01]  /*0470*/  IMAD.X R3, RZ, RZ, R3, P1 ;  /* 0x000000ffff037224 */ /* 0x000fe200008e0603 */
[----:B----4-:R-:W-:Y:S02]  /*0480*/  PRMT R15, R15, 0x3340, R14 ;  /* 0x000033400f0f7816 */ /* 0x010fe4000000000e */
[----:B--2---:R-:W-:Y:S02]  /*0490*/  PRMT R16, R17, 0x3340, R16 ;  /* 0x0000334011107816 */ /* 0x004fe40000000010 */
[----:B---3--:R-:W-:-:S04]  /*04a0*/  PRMT R19, R19, 0x3340, R18 ;  /* 0x0000334013137816 */ /* 0x008fc80000000012 */
[----:B------:R-:W-:Y:S02]  /*04b0*/  PRMT R16, R19, 0x5410, R16 ;  /* 0x0000541013107816 */ /* 0x000fe40000000010 */
[----:B------:R-:W-:-:S04]  /*04c0*/  PRMT R12, R13, 0x3340, R12 ;  /* 0x000033400d0c7816 */ /* 0x000fc8000000000c */
[----:B------:R-:W-:Y:S02]  /*04d0*/  PRMT R15, R15, 0x5410, R12 ;  /* 0x000054100f0f7816 */ /* 0x000fe4000000000c */
[----:B------:R-:W-:-:S03]  /*04e0*/  PRMT R21, R22, 0x3340, R21 ;  /* 0x0000334016157816 */ /* 0x000fc60000000015 */
[----:B------:R-:W-:Y:S01]  /*04f0*/  IDP.4A.S8.S8 R10, R15, R16, R10 ;  /* 0x000000100f0a7226 */ /* 0x000fe2000000060a */
[----:B------:R-:W-:-:S04]  /*0500*/  PRMT R20, R23, 0x3340, R20 ;  /* 0x0000334017147816 */ /* 0x000fc80000000014 */
[----:B------:R-:W-:Y:S02]  /*0510*/  PRMT R21, R20, 0x5410, R21 ;  /* 0x0000541014157816 */ /* 0x000fe40000000015 */
[----:B------:R-:W-:Y:S02]  /*0520*/  PRMT R8, R11, 0x3340, R8 ;  /* 0x000033400b087816 */ /* 0x000fe40000000008 */
[----:B------:R-:W-:-:S04]  /*0530*/  PRMT R9, R9, 0x3340, R6 ;  /* 0x0000334009097816 */ /* 0x000fc80000000006 */
[----:B------:R-:W-:-:S05]  /*0540*/  PRMT R8, R9, 0x5410, R8 ;  /* 0x0000541009087816 */ /* 0x000fca0000000008 */
[----:B------:R-:W-:Y:S01]  /*0550*/  IDP.4A.S8.S8 R10, R21, R8, R10 ;  /* 0x00000008150a7226 */ /* 0x000fe2000000060a */
[----:B------:R-:W-:Y:S06]  /*0560*/  BRA.U UP0, `(.L_x_1) ;  /* 0xfffffff900f47547 */ /* 0x000fec000b83ffff */
[----:B------:R-:W0:Y:S01]  /*0570*/  LDC.64 R2, c[0x0][0x398] ;  /* 0x0000e600ff027b82 */ /* 0x000e220000000a00 */
[----:B------:R-:W-:Y:S01]  /*0580*/  IMAD R7, R0, 0x8, R7 ;  /* 0x0000000800077824 */ /* 0x000fe200078e0207 */
[----:B------:R-:W-:-:S03]  /*0590*/  VIMNMX R5, PT, PT, RZ, R10, !PT ;  /* 0x0000000aff057248 */ /* 0x000fc60007fe0100 */
[----:B0-----:R-:W-:-:S05]  /*05a0*/  IMAD.WIDE.U32 R2, R7, 0x4, R2 ;  /* 0x0000000407027825 */ /* 0x001fca00078e0002 */
[----:B------:R-:W-:Y:S01]  /*05b0*/  STG.E desc[UR6][R2.64], R5 ;  /* 0x0000000502007986 */ /* 0x000fe2000c101906 */
[----:B------:R-:W-:Y:S05]  /*05c0*/  EXIT ;  /* 0x000000000000794d */ /* 0x000fea0003800000 */
.L_x_2:
        /* <DEDUP_REMOVED lines=11> */
.L_x_6:


//--------------------- .text._Z14linear2_kernelPKiPKaS0_Pi --------------------------
	.section	.text._Z14linear2_kernelPKiPKaS0_Pi,"ax",@progbits
	.align	128
        .global         _Z14linear2_kernelPKiPKaS0_Pi
        .type           _Z14linear2_kernelPKiPKaS0_Pi,@function
        .size           _Z14linear2_kernelPKiPKaS0_Pi,(.L_x_7 - _Z14linear2_kernelPKiPKaS0_Pi)
        .other          _Z14linear2_kernelPKiPKaS0_Pi,@"STO_CUDA_ENTRY STV_DEFAULT"
_Z14linear2_kernelPKiPKaS0_Pi:
.text._Z14linear2_kernelPKiPKaS0_Pi:
[----:B------:R-:W-:Y:S01]  /*0000*/  LDC R1, c[0x0][0x37c] ;  /* 0x0000df00ff017b82 */ /* 0x000fe20000000800 */
[----:B------:R-:W0:Y:S02]  /*0010*/  S2R R9, SR_TID.X ;  /* 0x0000000000097919 */ /* 0x000e240000002100 */
[----:B0-----:R-:W-:-:S13]  /*0020*/  ISETP.GT.U32.AND P0, PT, R9, 0x9, PT ;  /* 0x000000090900780c */ /* 0x001fda0003f04070 */
[----:B------:R-:W-:Y:S05]  /*0030*/  @P0 EXIT ;  /* 0x000000000000094d */ /* 0x000fea0003800000 */
[----:B------:R-:W0:Y:S01]  /*0040*/  LDC.64 R6, c[0x0][0x390] ;  /* 0x0000e400ff067b82 */ /* 0x000e220000000a00 */
[----:B------:R-:W1:Y:S01]  /*0050*/  LDCU.64 UR6, c[0x0][0x388] ;  /* 0x00007100ff0677ac */ /* 0x000e620008000a00 */
[----:B------:R-:W2:Y:S06]  /*0060*/  LDCU.64 UR4, c[0x0][0x358] ;  /* 0x00006b00ff0477ac */ /* 0x000eac0008000a00 */
[----:B------:R-:W3:Y:S01]  /*0070*/  LDC.64 R2, c[0x0][0x380] ;  /* 0x0000e000ff027b82 */ /* 0x000ee20000000a00 */
[----:B-1----:R-:W-:-:S04]  /*0080*/  IADD3 R4, P0, PT, R9, UR6, RZ ;  /* 0x0000000609047c10 */ /* 0x002fc8000ff1e0ff */
[----:B------:R-:W-:Y:S01]  /*0090*/  IADD3.X R5, PT, PT, RZ, UR7, RZ, P0, !PT ;  /* 0x00000007ff057c10 */ /* 0x000fe200087fe4ff */
[----:B0-----:R-:W-:-:S04]  /*00a0*/  IMAD.WIDE.U32 R6, R9, 0x4, R6 ;  /* 0x0000000409067825 */ /* 0x001fc800078e0006 */
[----:B--2---:R-:W2:Y:S04]  /*00b0*/  LDG.E.S8 R10, desc[UR4][R4.64] ;  /* 0x00000004040a7981 */ /* 0x004ea8000c1e1300 */
[----:B---3--:R-:W2:Y:S04]  /*00c0*/  LDG.E R13, desc[UR4][R2.64] ;  /* 0x00000004020d7981 */ /* 0x008ea8000c1e1900 */
[----:B------:R-:W2:Y:S04]  /*00d0*/  LDG.E R6, desc[UR4][R6.64] ;  /* 0x0000000406067981 */ /* 0x000ea8000c1e1900 */
        /* <DEDUP_REMOVED lines=14> */
[----:B--2---:R-:W-:-:S02]  /*01c0*/  IMAD R10, R13, R10, R6 ;  /* 0x0000000a0d0a7224 */ /* 0x004fc400078e0206 */
        /* <DEDUP_REMOVED lines=11> */
.L_x_3:
        /* <DEDUP_REMOVED lines=16> */
.L_x_7:


//--------------------- .text._Z14linear1_kernelPKaS0_PKiPi --------------------------
	.section	.text._Z14linear1_kernelPKaS0_PKiPi,"ax",@progbits
	.align	128
        .global         _Z14linear1_kernelPKaS0_PKiPi
        .type           _Z14linear1_kernelPKaS0_PKiPi,@function
        .size           _Z14linear1_kernelPKaS0_PKiPi,(.L_x_8 - _Z14linear1_kernelPKaS0_PKiPi)
        .other          _Z14linear1_kernelPKaS0_PKiPi,@"STO_CUDA_ENTRY STV_DEFAULT"
_Z14linear1_kernelPKaS0_PKiPi:
.text._Z14linear1_kernelPKaS0_PKiPi:
[----:B------:R-:W-:Y:S01]  /*0000*/  LDC R1, c[0x0][0x37c] ;  /* 0x0000df00ff017b82 */ /* 0x000fe20000000800 */
[----:B------:R-:W0:Y:S02]  /*0010*/  S2R R0, SR_TID.X ;  /* 0x0000000000007919 */ /* 0x000e240000002100 */
[----:B0-----:R-:W-:-:S13]  /*0020*/  ISETP.GT.U32.AND P0, PT, R0, 0x7, PT ;  /* 0x000000070000780c */ /* 0x001fda0003f04070 */
[----:B------:R-:W-:Y:S05]  /*0030*/  @P0 EXIT ;  /* 0x000000000000094d */ /* 0x000fea0003800000 */
[----:B------:R-:W0:Y:S01]  /*0040*/  LDCU.64 UR6, c[0x0][0x388] ;  /* 0x00007100ff0677ac */ /* 0x000e220008000a00 */
[----:B------:R-:W1:Y:S01]  /*0050*/  LDC.64 R2, c[0x0][0x380] ;  /* 0x0000e000ff027b82 */ /* 0x000e620000000a00 */
[----:B------:R-:W1:Y:S07]  /*0060*/  LDCU.64 UR4, c[0x0][0x358] ;  /* 0x00006b00ff0477ac */ /* 0x000e6e0008000a00 */
[----:B------:R-:W2:Y:S01]  /*0070*/  LDC.64 R22, c[0x0][0x390] ;  /* 0x0000e400ff167b82 */ /* 0x000ea20000000a00 */
[----:B0-----:R-:W-:-:S05]  /*0080*/  IADD3 R4, P0, PT, R0, UR6, RZ ;  /* 0x0000000600047c10 */ /* 0x001fca000ff1e0ff */
[----:B------:R-:W-:Y:S01]  /*0090*/  IMAD.X R5, RZ, RZ, UR7, P0 ;  /* 0x00000007ff057e24 */ /* 0x000fe200080e06ff */
[----:B-1----:R-:W3:Y:S04]  /*00a0*/  LDG.E.U8 R26, desc[UR4][R2.64+0x3] ;  /* 0x00000304021a7981 */ /* 0x002ee8000c1e1100 */
[----:B------:R-:W4:Y:S04]  /*00b0*/  LDG.E.U8 R24, desc[UR4][R4.64+0x18] ;  /* 0x0000180404187981 */ /* 0x000f28000c1e1100 */
[----:B------:R-:W4:Y:S04]  /*00c0*/  LDG.E.U8 R7, desc[UR4][R4.64+0x10] ;  /* 0x0000100404077981 */ /* 0x000f28000c1e1100 */
[----:B------:R-:W5:Y:S04]  /*00d0*/  LDG.E.U8 R25, desc[UR4][R4.64+0x8] ;  /* 0x0000080404197981 */ /* 0x000f68000c1e1100 */
[----:B------:R-:W5:Y:S04]  /*00e0*/  LDG.E.U8 R6, desc[UR4][R4.64] ;  /* 0x0000000404067981 */ /* 0x000f68000c1e1100 */
[----:B------:R-:W3:Y:S04]  /*00f0*/  LDG.E.U8 R9, desc[UR4][R2.64+0x2] ;  /* 0x0000020402097981 */ /* 0x000ee8000c1e1100 */
[----:B------:R-:W3:Y:S04]  /*0100*/  LDG.E.U8 R8, desc[UR4][R2.64+0x1] ;  /* 0x0000010402087981 */ /* 0x000ee8000c1e1100 */
[----:B------:R-:W3:Y:S01]  /*0110*/  LDG.E.U8 R11, desc[UR4][R2.64] ;  /* 0x00000004020b7981 */ /* 0x000ee2000c1e1100 */
[----:B--2---:R-:W-:-:S03]  /*0120*/  IMAD.WIDE.U32 R22, R0, 0x4, R22 ;  /* 0x0000000400167825 */ /* 0x004fc600078e0016 */
[----:B------:R-:W2:Y:S04]  /*0130*/  LDG.E.U8 R18, desc[UR4][R4.64+0x38] ;  /* 0x0000380404127981 */ /* 0x000ea8000c1e1100 */
[----:B------:R-:W2:Y:S04]  /*0140*/  LDG.E.U8 R19, desc[UR4][R4.64+0x30] ;  /* 0x0000300404137981 */ /* 0x000ea8000c1e1100 */
[----:B------:R-:W2:Y:S04]  /*0150*/  LDG.E.U8 R21, desc[UR4][R4.64+0x28] ;  /* 0x0000280404157981 */ /* 0x000ea8000c1e1100 */
[----:B------:R-:W2:Y:S04]  /*0160*/  LDG.E.U8 R20, desc[UR4][R4.64+0x20] ;  /* 0x0000200404147981 */ /* 0x000ea8000c1e1100 */
[----:B------:R-:W2:Y:S04]  /*0170*/  LDG.E.U8 R15, desc[UR4][R2.64+0x7] ;  /* 0x00000704020f7981 */ /* 0x000ea8000c1e1100 */
[----:B------:R-:W2:Y:S04]  /*0180*/  LDG.E.U8 R16, desc[UR4][R2.64+0x6] ;  /* 0x0000060402107981 */ /* 0x000ea8000c1e1100 */
[----:B------:R-:W2:Y:S04]  /*0190*/  LDG.E.U8 R17, desc[UR4][R2.64+0x5] ;  /* 0x0000050402117981 */ /* 0x000ea8000c1e1100 */
[----:B------:R-:W2:Y:S04]  /*01a0*/  LDG.E.U8 R14, desc[UR4][R2.64+0x4] ;  /* 0x00000404020e7981 */ /* 0x000ea8000c1e1100 */
[----:B------:R-:W2:Y:S04]  /*01b0*/  LDG.E R23, desc[UR4][R22.64] ;  /* 0x0000000416177981 */ /* 0x000ea8000c1e1900 */
[----:B------:R-:W2:Y:S04]  /*01c0*/  LDG.E.U8 R10, desc[UR4][R4.64+0x58] ;  /* 0x00005804040a7981 */ /* 0x000ea8000c1e1100 */
[----:B------:R-:W2:Y:S04]  /*01d0*/  LDG.E.U8 R12, desc[UR4][R4.64+0x48] ;  /* 0x00004804040c7981 */ /* 0x000ea8000c1e1100 */
[----:B------:R-:W2:Y:S04]  /*01e0*/  LDG.E.U8 R13, desc[UR4][R4.64+0x40] ;  /* 0x00004004040d7981 */ /* 0x000ea8000c1e1100 */
[----:B------:R-:W2:Y:S04]  /*01f0*/  LDG.E.U8 R22, desc[UR4][R4.64+0x60] ;  /* 0x0000600404167981 */ /* 0x000ea8000c1e1100 */
[----:B------:R-:W2:Y:S01]  /*0200*/  LDG.E.U8 R29, desc[UR4][R2.64+0x3e] ;  /* 0x00003e04021d7981 */ /* 0x000ea2000c1e1100 */
[----:B----4-:R-:W-:-:S03]  /*0210*/  PRMT R24, R7, 0x3340, R24 ;  /* 0x0000334007187816 */ /* 0x010fc60000000018 */
[----:B------:R-:W4:Y:S01]  /*0220*/  LDG.E.U8 R7, desc[UR4][R2.64+0xa] ;  /* 0x00000a0402077981 */ /* 0x000f22000c1e1100 */
[----:B-----5:R-:W-:-:S03]  /*0230*/  PRMT R25, R6, 0x3340, R25 ;  /* 0x0000334006197816 */ /* 0x020fc60000000019 */
[----:B------:R-:W4:Y:S01]  /*0240*/  LDG.E.U8 R6, desc[UR4][R2.64+0xb] ;  /* 0x00000b0402067981 */ /* 0x000f22000c1e1100 */
[----:B---3--:R-:W-:-:S03]  /*0250*/  PRMT R26, R9, 0x3340, R26 ;  /* 0x00003340091a7816 */ /* 0x008fc6000000001a */
[----:B------:R-:W3:Y:S01]  /*0260*/  LDG.E.U8 R9, desc[UR4][R2.64+0x8] ;  /* 0x0000080402097981 */ /* 0x000ee2000c1e1100 */
[----:B------:R-:W-:-:S03]  /*0270*/  PRMT R27, R11, 0x3340, R8 ;  /* 0x000033400b1b7816 */ /* 0x000fc60000000008 */
[----:B------:R-:W5:Y:S04]  /*0280*/  LDG.E.U8 R11, desc[UR4][R4.64+0x50] ;  /* 0x00005004040b7981 */ /* 0x000f68000c1e1100 */
[----:B------:R-:W3:Y:S01]  /*0290*/  LDG.E.U8 R8, desc[UR4][R2.64+0x9] ;  /* 0x0000090402087981 */ /* 0x000ee2000c1e1100 */
[----:B------:R-:W-:Y:S02]  /*02a0*/  PRMT R24, R25, 0x5410, R24 ;  /* 0x0000541019187816 */ /* 0x000fe40000000018 */
[----:B--2---:R-:W-:Y:S02]  /*02b0*/  PRMT R18, R19, 0x3340, R18 ;  /* 0x0000334013127816 */ /* 0x004fe40000000012 */
[----:B------:R-:W-:Y:S01]  /*02c0*/  PRMT R26, R27, 0x5410, R26 ;  /* 0x000054101b1a7816 */ /* 0x000fe2000000001a */
[----:B------:R-:W2:Y:S01]  /*02d0*/  LDG.E.U8 R19, desc[UR4][R4.64+0x78] ;  /* 0x0000780404137981 */ /* 0x000ea2000c1e1100 */
[----:B------:R-:W-:-:S03]  /*02e0*/  PRMT R25, R20, 0x3340, R21 ;  /* 0x0000334014197816 */ /* 0x000fc60000000015 */
[----:B------:R-:W2:Y:S01]  /*02f0*/  LDG.E.U8 R27, desc[UR4][R4.64+0x150] ;  /* 0x00015004041b7981 */ /* 0x000ea2000c1e1100 */
[----:B------:R-:W-:-:S03]  /*0300*/  PRMT R18, R25, 0x5410, R18 ;  /* 0x0000541019127816 */ /* 0x000fc60000000012 */
[----:B------:R-:W2:Y:S01]  /*0310*/  LDG.E.U8 R20, desc[UR4][R4.64+0x70] ;  /* 0x0000700404147981 */ /* 0x000ea2000c1e1100 */
[----:B------:R-:W-:-:S03]  /*0320*/  PRMT R15, R16, 0x3340, R15 ;  /* 0x00003340100f7816 */ /* 0x000fc6000000000f */
[----:B------:R-:W2:Y:S04]  /*0330*/  LDG.E.U8 R21, desc[UR4][R4.64+0x68] ;  /* 0x0000680404157981 */ /* 0x000ea8000c1e1100 */
[----:B------:R-:W2:Y:S01]  /*0340*/  LDG.E.U8 R16, desc[UR4][R2.64+0xd] ;  /* 0x00000d0402107981 */ /* 0x000ea2000c1e1100 */
[----:B------:R-:W-:-:S03]  /*0350*/  PRMT R14, R14, 0x3340, R17 ;  /* 0x000033400e0e7816 */ /* 0x000fc60000000011 */
[----:B------:R-:W2:Y:S01]  /*0360*/  LDG.E.U8 R17, desc[UR4][R2.64+0xc] ;  /* 0x00000c0402117981 */ /* 0x000ea2000c1e1100 */
[----:B------:R-:W-:Y:S01]  /*0370*/  IDP.4A.S8.S8 R25, R24, R26, R23 ;  /* 0x0000001a18197226 */ /* 0x000fe20000000617 */
[----:B------:R-:W-:Y:S02]  /*0380*/  PRMT R26, R14, 0x5410, R15 ;  /* 0x000054100e1a7816 */ /* 0x000fe4000000000f */
[----:B------:R-:W2:Y:S04]  /*0390*/  LDG.E.U8 R14, desc[UR4][R2.64+0xf] ;  /* 0x00000f04020e7981 */ /* 0x000ea8000c1e1100 */
[----:B------:R-:W2:Y:S01]  /*03a0*/  LDG.E.U8 R15, desc[UR4][R2.64+0xe] ;  /* 0x00000e04020f7981 */ /* 0x000ea2000c1e1100 */
[----:B------:R-:W-:Y:S01]  /*03b0*/  IDP.4A.S8.S8 R18, R18, R26, R25 ;  /* 0x0000001a12127226 */ /* 0x000fe20000000619 */
[----:B------:R-:W-:-:S02]  /*03c0*/  PRMT R24, R13, 0x3340, R12 ;  /* 0x000033400d187816 */ /* 0x000fc4000000000c */
[----:B------:R-:W2:Y:S04]  /*03d0*/  LDG.E.U8 R12, desc[UR4][R2.64+0x11] ;  /* 0x00001104020c7981 */ /* 0x000ea8000c1e1100 */
[----:B------:R-:W2:Y:S01]  /*03e0*/  LDG.E.U8 R13, desc[UR4][R2.64+0x10] ;  /* 0x00001004020d7981 */ /* 0x000ea2000c1e1100 */
[----:B----4-:R-:W-:-:S03]  /*03f0*/  PRMT R25, R7, 0x3340, R6 ;  /* 0x0000334007197816 */ /* 0x010fc60000000006 */
[----:B------:R-:W4:Y:S04]  /*0400*/  LDG.E.U8 R6, desc[UR4][R2.64+0x13] ;  /* 0x0000130402067981 */ /* 0x000f28000c1e1100 */
[----:B------:R-:W4:Y:S01]  /*0410*/  LDG.E.U8 R7, desc[UR4][R2.64+0x12] ;  /* 0x0000120402077981 */ /* 0x000f22000c1e1100 */
[----:B-----5:R-:W-:-:S03]  /*0420*/  PRMT R23, R11, 0x3340, R10 ;  /* 0x000033400b177816 */ /* 0x020fc6000000000a */
[----:B------:R-:W5:Y:S01]  /*0430*/  LDG.E.U8 R10, desc[UR4][R4.64+0x88] ;  /* 0x00008804040a7981 */ /* 0x000f62000c1e1100 */
[----:B---3--:R-:W-:-:S03]  /*0440*/  PRMT R26, R9, 0x3340, R8 ;  /* 0x00003340091a7816 */ /* 0x008fc60000000008 */
[----:B------:R-:W3:Y:S04]  /*0450*/  LDG.E.U8 R8, desc[UR4][R4.64+0x98] ;  /* 0x0000980404087981 */ /* 0x000ee8000c1e1100 */
[----:B------:R-:W3:Y:S04]  /*0460*/  LDG.E.U8 R9, desc[UR4][R4.64+0x90] ;  /* 0x0000900404097981 */ /* 0x000ee8000c1e1100 */
[----:B------:R-:W5:Y:S01]  /*0470*/  LDG.E.U8 R11, desc[UR4][R4.64+0x80] ;  /* 0x00008004040b7981 */ /* 0x000f62000c1e1100 */
[----:B------:R-:W-:Y:S02]  /*0480*/  PRMT R23, R24, 0x5410, R23 ;  /* 0x0000541018177816 */ /* 0x000fe40000000017 */
[----:B------:R-:W-:-:S05]  /*0490*/  PRMT R24, R26, 0x5410, R25 ;  /* 0x000054101a187816 */ /* 0x000fca0000000019 */
[----:B------:R-:W-:Y:S01]  /*04a0*/  IDP.4A.S8.S8 R18, R23, R24, R18 ;  /* 0x0000001817127226 */ /* 0x000fe20000000612 */
[----:B--2---:R-:W-:Y:S02]  /*04b0*/  PRMT R17, R17, 0x3340, R16 ;  /* 0x0000334011117816 */ /* 0x004fe40000000010 */
[----:B------:R-:W2:Y:S01]  /*04c0*/  LDG.E.U8 R16, desc[UR4][R2.64+0x15] ;  /* 0x0000150402107981 */ /* 0x000ea2000c1e1100 */
[----:B------:R-:W-:-:S03]  /*04d0*/  PRMT R14, R15, 0x3340, R14 ;  /* 0x000033400f0e7816 */ /* 0x000fc6000000000e */
[----:B------:R-:W2:Y:S01]  /*04e0*/  LDG.E.U8 R15, desc[UR4][R2.64+0x16] ;  /* 0x00001604020f7981 */ /* 0x000ea2000c1e1100 */
[----:B------:R-:W-:-:S03]  /*04f0*/  PRMT R23, R17, 0x5410, R14 ;  /* 0x0000541011177816 */ /* 0x000fc6000000000e */
[----:B------:R-:W2:Y:S04]  /*0500*/  LDG.E.U8 R14, desc[UR4][R2.64+0x17] ;  /* 0x00001704020e7981 */ /* 0x000ea8000c1e1100 */
[----:B------:R-:W2:Y:S01]  /*0510*/  LDG.E.U8 R17, desc[UR4][R2.64+0x14] ;  /* 0x0000140402117981 */ /* 0x000ea2000c1e1100 */
[----:B------:R-:W-:Y:S02]  /*0520*/  PRMT R25, R20, 0x3340, R19 ;  /* 0x0000334014197816 */ /* 0x000fe40000000013 */
[----:B------:R-:W-:Y:S01]  /*0530*/  PRMT R26, R22, 0x3340, R21 ;  /* 0x00003340161a7816 */ /* 0x000fe20000000015 */
[----:B------:R-:W2:Y:S04]  /*0540*/  LDG.E.U8 R19, desc[UR4][R4.64+0xb8] ;  /* 0x0000b80404137981 */ /* 0x000ea8000c1e1100 */
[----:B------:R-:W2:Y:S01]  /*0550*/  LDG.E.U8 R20, desc[UR4][R4.64+0xb0] ;  /* 0x0000b00404147981 */ /* 0x000ea2000c1e1100 */
[----:B------:R-:W-:-:S03]  /*0560*/  PRMT R25, R26, 0x5410, R25 ;  /* 0x000054101a197816 */ /* 0x000fc60000000019 */
[----:B------:R-:W2:Y:S04]  /*0570*/  LDG.E.U8 R21, desc[UR4][R4.64+0xa8] ;  /* 0x0000a80404157981 */ /* 0x000ea8000c1e1100 */
[----:B------:R-:W2:Y:S01]  /*0580*/  LDG.E.U8 R22, desc[UR4][R4.64+0xa0] ;  /* 0x0000a00404167981 */ /* 0x000ea2000c1e1100 */
[----:B------:R-:W-:Y:S01]  /*0590*/  IDP.4A.S8.S8 R18, R25, R23, R18 ;  /* 0x0000001719127226 */ /* 0x000fe20000000612 */
[----:B------:R-:W-:Y:S02]  /*05a0*/  PRMT R26, R13, 0x3340, R12 ;  /* 0x000033400d1a7816 */ /* 0x000fe4000000000c */
[----:B------:R-:W2:Y:S04]  /*05b0*/  LDG.E.U8 R13, desc[UR4][R2.64+0x1a] ;  /* 0x00001a04020d7981 */ /* 0x000ea8000c1e1100 */
[----:B------:R-:W2:Y:S01]  /*05c0*/  LDG.E.U8 R12, desc[UR4][R4.64+0xd0] ;  /* 0x0000d004040c7981 */ /* 0x000ea2000c1e1100 */
[----:B----4-:R-:W-:-:S03]  /*05d0*/  PRMT R25, R7, 0x3340, R6 ;  /* 0x0000334007197816 */ /* 0x010fc60000000006 */
[----:B------:R-:W4:Y:S04]  /*05e0*/  LDG.E.U8 R6, desc[UR4][R2.64+0x19] ;  /* 0x0000190402067981 */ /* 0x000f28000c1e1100 */
[----:B------:R-:W4:Y:S01]  /*05f0*/  LDG.E.U8 R7, desc[UR4][R4.64+0xd8] ;  /* 0x0000d80404077981 */ /* 0x000f22000c1e1100 */
[----:B---3--:R-:W-:-:S03]  /*0600*/  PRMT R23, R9, 0x3340, R8 ;  /* 0x0000334009177816 */ /* 0x008fc60000000008 */
[----:B------:R-:W3:Y:S01]  /*0610*/  LDG.E.U8 R8, desc[UR4][R2.64+0x1b] ;  /* 0x00001b0402087981 */ /* 0x000ee2000c1e1100 */
[----:B-----5:R-:W-:-:S03]  /*0620*/  PRMT R24, R11, 0x3340, R10 ;  /* 0x000033400b187816 */ /* 0x020fc6000000000a */
[----:B------:R-:W4:Y:S04]  /*0630*/  LDG.E.U8 R11, desc[UR4][R2.64+0x18] ;  /* 0x00001804020b7981 */ /* 0x000f28000c1e1100 */
[----:B------:R-:W5:Y:S04]  /*0640*/  LDG.E.U8 R9, desc[UR4][R4.64+0xc8] ;  /* 0x0000c80404097981 */ /* 0x000f68000c1e1100 */
        /* <DEDUP_REMOVED lines=13> */
[----:B------:R-:W-:-:S03]  /*0720*/  PRMT R26, R22, 0x3340, R21 ;  /* 0x00003340161a7816 */ /* 0x000fc60000000015 */
[----:B------:R-:W2:Y:S04]  /*0730*/  LDG.E.U8 R21, desc[UR4][R4.64+0xf0] ;  /* 0x0000f00404157981 */ /* 0x000ea8000c1e1100 */
[----:B------:R-:W2:Y:S01]  /*0740*/  LDG.E.U8 R19, desc[UR4][R4.64+0xe8] ;  /* 0x0000e80404137981 */ /* 0x000ea2000c1e1100 */
[----:B------:R-:W-:-:S03]  /*0750*/  PRMT R25, R26, 0x5410, R25 ;  /* 0x000054101a197816 */ /* 0x000fc60000000019 */
[----:B------:R-:W2:Y:S02]  /*0760*/  LDG.E.U8 R22, desc[UR4][R4.64+0xe0] ;  /* 0x0000e00404167981 */ /* 0x000ea4000c1e1100 */
[----:B------:R-:W-:Y:S01]  /*0770*/  IDP.4A.S8.S8 R18, R25, R23, R18 ;  /* 0x0000001719127226 */ /* 0x000fe20000000612 */
[----:B---3--:R-:W-:Y:S02]  /*0780*/  PRMT R25, R13, 0x3340, R8 ;  /* 0x000033400d197816 */ /* 0x008fe40000000008 */
[----:B------:R-:W3:Y:S01]  /*0790*/  LDG.E.U8 R8, desc[UR4][R4.64+0x108] ;  /* 0x0001080404087981 */ /* 0x000ee2000c1e1100 */
[----:B----4-:R-:W-:-:S03]  /*07a0*/  PRMT R26, R11, 0x3340, R6 ;  /* 0x000033400b1a7816 */ /* 0x010fc60000000006 */
[----:B------:R-:W3:Y:S01]  /*07b0*/  LDG.E.U8 R11, desc[UR4][R4.64+0x100] ;  /* 0x00010004040b7981 */ /* 0x000ee2000c1e1100 */
[----:B-----5:R-:W-:-:S03]  /*07c0*/  PRMT R24, R10, 0x3340, R9 ;  /* 0x000033400a187816 */ /* 0x020fc60000000009 */
[----:B------:R-:W4:Y:S04]  /*07d0*/  LDG.E.U8 R6, desc[UR4][R4.64+0x118] ;  /* 0x0001180404067981 */ /* 0x000f28000c1e1100 */
[----:B------:R-:W5:Y:S04]  /*07e0*/  LDG.E.U8 R9, desc[UR4][R2.64+0x21] ;  /* 0x0000210402097981 */ /* 0x000f68000c1e1100 */
[----:B------:R-:W5:Y:S01]  /*07f0*/  LDG.E.U8 R10, desc[UR4][R2.64+0x20] ;  /* 0x00002004020a7981 */ /* 0x000f62000c1e1100 */
[----:B------:R-:W-:-:S03]  /*0800*/  PRMT R23, R12, 0x3340, R7 ;  /* 0x000033400c177816 */ /* 0x000fc60000000007 */
[----:B------:R-:W4:Y:S01]  /*0810*/  LDG.E.U8 R7, desc[UR4][R2.64+0x23] ;  /* 0x0000230402077981 */ /* 0x000f22000c1e1100 */
[----:B------:R-:W-:Y:S02]  /*0820*/  PRMT R23, R24, 0x5410, R23 ;  /* 0x0000541018177816 */ /* 0x000fe40000000017 */
[----:B------:R-:W-:Y:S01]  /*0830*/  PRMT R24, R26, 0x5410, R25 ;  /* 0x000054101a187816 */ /* 0x000fe20000000019 */
[----:B------:R-:W4:Y:S04]  /*0840*/  LDG.E.U8 R12, desc[UR4][R2.64+0x22] ;  /* 0x00002204020c7981 */ /* 0x000f28000c1e1100 */
[----:B------:R-:W4:Y:S01]  /*0850*/  LDG.E.U8 R13, desc[UR4][R4.64+0x110] ;  /* 0x00011004040d7981 */ /* 0x000f22000c1e1100 */
[----:B--2---:R-:W-:Y:S02]  /*0860*/  PRMT R14, R14, 0x3340, R17 ;  /* 0x000033400e0e7816 */ /* 0x004fe40000000011 */
[----:B------:R-:W-:Y:S01]  /*0870*/  PRMT R17, R16, 0x3340, R15 ;  /* 0x0000334010117816 */ /* 0x000fe2000000000f */
[----:B------:R-:W-:Y:S01]  /*0880*/  IDP.4A.S8.S8 R15, R23, R24, R18 ;  /* 0x00000018170f7226 */ /* 0x000fe20000000612 */
[----:B------:R-:W2:Y:S02]  /*0890*/  LDG.E.U8 R16, desc[UR4][R2.64+0x26] ;  /* 0x0000260402107981 */ /* 0x000ea4000c1e1100 */
[----:B------:R-:W-:-:S02]  /*08a0*/  PRMT R18, R17, 0x5410, R14 ;  /* 0x0000541011127816 */ /* 0x000fc4000000000e */
[----:B------:R-:W-:Y:S01]  /*08b0*/  PRMT R25, R21, 0x3340, R20 ;  /* 0x0000334015197816 */ /* 0x000fe20000000014 */
[----:B------:R-:W2:Y:S04]  /*08c0*/  LDG.E.U8 R23, desc[UR4][R2.64+0x27] ;  /* 0x0000270402177981 */ /* 0x000ea8000c1e1100 */
[----:B------:R-:W2:Y:S01]  /*08d0*/  LDG.E.U8 R21, desc[UR4][R4.64+0x138] ;  /* 0x0001380404157981 */ /* 0x000ea2000c1e1100 */
[----:B------:R-:W-:-:S03]  /*08e0*/  PRMT R26, R22, 0x3340, R19 ;  /* 0x00003340161a7816 */ /* 0x000fc60000000013 */
[----:B------:R-:W2:Y:S04]  /*08f0*/  LDG.E.U8 R20, desc[UR4][R4.64+0x130] ;  /* 0x0001300404147981 */ /* 0x000ea8000c1e1100 */
[----:B------:R-:W2:Y:S01]  /*0900*/  LDG.E.U8 R19, desc[UR4][R4.64+0x128] ;  /* 0x0001280404137981 */ /* 0x000ea2000c1e1100 */
[----:B------:R-:W-:-:S03]  /*0910*/  PRMT R26, R26, 0x5410, R25 ;  /* 0x000054101a1a7816 */ /* 0x000fc60000000019 */
[----:B------:R-:W2:Y:S04]  /*0920*/  LDG.E.U8 R22, desc[UR4][R4.64+0x120] ;  /* 0x0001200404167981 */ /* 0x000ea8000c1e1100 */
[----:B------:R-:W2:Y:S04]  /*0930*/  LDG.E.U8 R14, desc[UR4][R2.64+0x25] ;  /* 0x00002504020e7981 */ /* 0x000ea8000c1e1100 */
[----:B------:R-:W2:Y:S01]  /*0940*/  LDG.E.U8 R17, desc[UR4][R2.64+0x24] ;  /* 0x0000240402117981 */ /* 0x000ea2000c1e1100 */
[----:B------:R-:W-:-:S03]  /*0950*/  IDP.4A.S8.S8 R15, R26, R18, R15 ;  /* 0x000000121a0f7226 */ /* 0x000fc6000000060f */
[----:B------:R-:W2:Y:S04]  /*0960*/  LDG.E.U8 R24, desc[UR4][R4.64+0x158] ;  /* 0x0001580404187981 */ /* 0x000ea8000c1e1100 */
[----:B------:R-:W2:Y:S04]  /*0970*/  LDG.E.U8 R18, desc[UR4][R4.64+0x148] ;  /* 0x0001480404127981 */ /* 0x000ea8000c1e1100 */
[----:B------:R-:W2:Y:S01]  /*0980*/  LDG.E.U8 R25, desc[UR4][R4.64+0x140] ;  /* 0x0001400404197981 */ /* 0x000ea2000c1e1100 */
[----:B---3--:R-:W-:-:S03]  /*0990*/  PRMT R26, R11, 0x3340, R8 ;  /* 0x000033400b1a7816 */ /* 0x008fc60000000008 */
[----:B------:R-:W3:Y:S01]  /*09a0*/  LDG.E.U8 R8, desc[UR4][R2.64+0x2b] ;  /* 0x00002b0402087981 */ /* 0x000ee2000c1e1100 */
[----:B-----5:R-:W-:-:S03]  /*09b0*/  PRMT R11, R10, 0x3340, R9 ;  /* 0x000033400a0b7816 */ /* 0x020fc60000000009 */
[----:B------:R-:W3:Y:S04]  /*09c0*/  LDG.E.U8 R9, desc[UR4][R2.64+0x2a] ;  /* 0x00002a0402097981 */ /* 0x000ee8000c1e1100 */
[----:B------:R-:W5:Y:S01]  /*09d0*/  LDG.E.U8 R10, desc[UR4][R4.64+0x170] ;  /* 0x00017004040a7981 */ /* 0x000f62000c1e1100 */
[----:B----4-:R-:W-:-:S03]  /*09e0*/  PRMT R12, R12, 0x3340, R7 ;  /* 0x000033400c0c7816 */ /* 0x010fc60000000007 */
[----:B------:R-:W4:Y:S01]  /*09f0*/  LDG.E.U8 R7, desc[UR4][R2.64+0x28] ;  /* 0x0000280402077981 */ /* 0x000f22000c1e1100 */
[----:B------:R-:W-:Y:S02]  /*0a00*/  PRMT R13, R13, 0x3340, R6 ;  /* 0x000033400d0d7816 */ /* 0x000fe40000000006 */
[----:B------:R-:W-:Y:S01]  /*0a10*/  PRMT R28, R11, 0x5410, R12 ;  /* 0x000054100b1c7816 */ /* 0x000fe2000000000c */
[----:B------:R-:W4:Y:S01]  /*0a20*/  LDG.E.U8 R6, desc[UR4][R2.64+0x29] ;  /* 0x0000290402067981 */ /* 0x000f22000c1e1100 */
[----:B------:R-:W-:-:S03]  /*0a30*/  PRMT R26, R26, 0x5410, R13 ;  /* 0x000054101a1a7816 */ /* 0x000fc6000000000d */
[----:B------:R-:W5:Y:S04]  /*0a40*/  LDG.E.U8 R13, desc[UR4][R4.64+0x178] ;  /* 0x00017804040d7981 */ /* 0x000f68000c1e1100 */
[----:B------:R-:W5:Y:S04]  /*0a50*/  LDG.E.U8 R11, desc[UR4][R4.64+0x168] ;  /* 0x00016804040b7981 */ /* 0x000f68000c1e1100 */
[----:B------:R-:W5:Y:S01]  /*0a60*/  LDG.E.U8 R12, desc[UR4][R4.64+0x160] ;  /* 0x00016004040c7981 */ /* 0x000f62000c1e1100 */
[----:B--2---:R-:W-:-:S03]  /*0a70*/  PRMT R16, R16, 0x3340, R23 ;  /* 0x0000334010107816 */ /* 0x004fc60000000017 */
[----:B------:R-:W2:Y:S01]  /*0a80*/  LDG.E.U8 R23, desc[UR4][R2.64+0x32] ;  /* 0x0000320402177981 */ /* 0x000ea2000c1e1100 */
[----:B------:R-:W-:-:S03]  /*0a90*/  PRMT R20, R20, 0x3340, R21 ;  /* 0x0000334014147816 */ /* 0x000fc60000000015 */
[----:B------:R-:W2:Y:S01]  /*0aa0*/  LDG.E.U8 R21, desc[UR4][R4.64+0x198] ;  /* 0x0001980404157981 */ /* 0x000ea2000c1e1100 */
[----:B------:R-:W-:-:S03]  /*0ab0*/  PRMT R19, R22, 0x3340, R19 ;  /* 0x0000334016137816 */ /* 0x000fc60000000013 */
[----:B------:R-:W2:Y:S01]  /*0ac0*/  LDG.E.U8 R22, desc[UR4][R2.64+0x33] ;  /* 0x0000330402167981 */ /* 0x000ea2000c1e1100 */
[----:B------:R-:W-:-:S03]  /*0ad0*/  PRMT R19, R19, 0x5410, R20 ;  /* 0x0000541013137816 */ /* 0x000fc60000000014 */
[----:B------:R-:W2:Y:S01]  /*0ae0*/  LDG.E.U8 R20, desc[UR4][R2.64+0x2d] ;  /* 0x00002d0402147981 */ /* 0x000ea2000c1e1100 */
[----:B------:R-:W-:Y:S01]  /*0af0*/  PRMT R17, R17, 0x3340, R14 ;  /* 0x0000334011117816 */ /* 0x000fe2000000000e */
[----:B------:R-:W-:Y:S02]  /*0b00*/  IDP.4A.S8.S8 R14, R26, R28, R15 ;  /* 0x0000001c1a0e7226 */ /* 0x000fe4000000060f */
[----:B------:R-:W2:Y:S01]  /*0b10*/  LDG.E.U8 R28, desc[UR4][R4.64+0x190] ;  /* 0x00019004041c7981 */ /* 0x000ea2000c1e1100 */
[----:B------:R-:W-:Y:S02]  /*0b20*/  PRMT R16, R17, 0x5410, R16 ;  /* 0x0000541011107816 */ /* 0x000fe40000000010 */
[----:B------:R-:W-:Y:S01]  /*0b30*/  PRMT R15, R27, 0x3340, R24 ;  /* 0x000033401b0f7816 */ /* 0x000fe20000000018 */
[----:B------:R-:W2:Y:S02]  /*0b40*/  LDG.E.U8 R26, desc[UR4][R4.64+0x180] ;  /* 0x00018004041a7981 */ /* 0x000ea4000c1e1100 */
[----:B------:R-:W-:-:S02]  /*0b50*/  IDP.4A.S8.S8 R14, R19, R16, R14 ;  /* 0x00000010130e7226 */ /* 0x000fc4000000060e */
[----:B------:R-:W2:Y:S01]  /*0b60*/  LDG.E.U8 R27, desc[UR4][R2.64+0x2c] ;  /* 0x00002c04021b7981 */ /* 0x000ea2000c1e1100 */
[----:B------:R-:W-:-:S03]  /*0b70*/  PRMT R16, R25, 0x3340, R18 ;  /* 0x0000334019107816 */ /* 0x000fc60000000012 */
[----:B------:R-:W2:Y:S04]  /*0b80*/  LDG.E.U8 R18, desc[UR4][R2.64+0x2f] ;  /* 0x00002f0402127981 */ /* 0x000ea8000c1e1100 */
[----:B------:R-:W2:Y:S04]  /*0b90*/  LDG.E.U8 R19, desc[UR4][R4.64+0x188] ;  /* 0x0001880404137981 */ /* 0x000ea8000c1e1100 */
[----:B------:R-:W2:Y:S04]  /*0ba0*/  LDG.E.U8 R17, desc[UR4][R2.64+0x31] ;  /* 0x0000310402117981 */ /* 0x000ea8000c1e1100 */
[----:B------:R-:W2:Y:S01]  /*0bb0*/  LDG.E.U8 R24, desc[UR4][R2.64+0x30] ;  /* 0x0000300402187981 */ /* 0x000ea2000c1e1100 */
[----:B---3--:R-:W-:-:S03]  /*0bc0*/  PRMT R8, R9, 0x3340, R8 ;  /* 0x0000334009087816 */ /* 0x008fc60000000008 */
[----:B------:R-:W3:Y:S01]  /*0bd0*/  LDG.E.U8 R9, desc[UR4][R2.64+0x2e] ;  /* 0x00002e0402097981 */ /* 0x000ee2000c1e1100 */
[----:B------:R-:W-:-:S03]  /*0be0*/  PRMT R15, R16, 0x5410, R15 ;  /* 0x00005410100f7816 */ /* 0x000fc6000000000f */
[----:B------:R-:W3:Y:S01]  /*0bf0*/  LDG.E.U8 R16, desc[UR4][R2.64+0x3a] ;  /* 0x00003a0402107981 */ /* 0x000ee2000c1e1100 */
[----:B----4-:R-:W-:-:S03]  /*0c00*/  PRMT R25, R7, 0x3340, R6 ;  /* 0x0000334007197816 */ /* 0x010fc60000000006 */
[----:B------:R-:W4:Y:S01]  /*0c10*/  LDG.E.U8 R6, desc[UR4][R4.64+0x1b8] ;  /* 0x0001b80404067981 */ /* 0x000f22000c1e1100 */
[----:B-----5:R-:W-:Y:S02]  /*0c20*/  PRMT R10, R10, 0x3340, R13 ;  /* 0x000033400a0a7816 */ /* 0x020fe4000000000d */
[----:B------:R-:W-:Y:S01]  /*0c30*/  PRMT R8, R25, 0x5410, R8 ;  /* 0x0000541019087816 */ /* 0x000fe20000000008 */
[----:B------:R-:W4:Y:S01]  /*0c40*/  LDG.E.U8 R7, desc[UR4][R4.64+0x1b0] ;  /* 0x0001b00404077981 */ /* 0x000f22000c1e1100 */
[----:B------:R-:W-:-:S03]  /*0c50*/  PRMT R11, R12, 0x3340, R11 ;  /* 0x000033400c0b7816 */ /* 0x000fc6000000000b */
[----:B------:R-:W-:Y:S01]  /*0c60*/  IDP.4A.S8.S8 R8, R15, R8, R14 ;  /* 0x000000080f087226 */ /* 0x000fe2000000060e */
[----:B------:R-:W5:Y:S01]  /*0c70*/  LDG.E.U8 R25, desc[UR4][R2.64+0x37] ;  /* 0x0000370402197981 */ /* 0x000f62000c1e1100 */
[----:B------:R-:W-:-:S03]  /*0c80*/  PRMT R11, R11, 0x5410, R10 ;  /* 0x000054100b0b7816 */ /* 0x000fc6000000000a */
[----:B------:R-:W5:Y:S04]  /*0c90*/  LDG.E.U8 R15, desc[UR4][R2.64+0x3b] ;  /* 0x00003b04020f7981 */ /* 0x000f68000c1e1100 */
        /* <DEDUP_REMOVED lines=18> */
[----:B---3--:R-:W-:-:S03]  /*0dc0*/  PRMT R9, R9, 0x3340, R18 ;  /* 0x0000334009097816 */ /* 0x008fc60000000012 */
[----:B------:R-:W3:Y:S01]  /*0dd0*/  LDG.E.U8 R18, desc[UR4][R2.64+0x36] ;  /* 0x0000360402127981 */ /* 0x000ee2000c1e1100 */
[----:B------:R-:W-:-:S03]  /*0de0*/  PRMT R9, R20, 0x5410, R9 ;  /* 0x0000541014097816 */ /* 0x000fc60000000009 */
[----:B------:R-:W3:Y:S02]  /*0df0*/  LDG.E.U8 R20, desc[UR4][R4.64+0x1a8] ;  /* 0x0001a80404147981 */ /* 0x000ee4000c1e1100 */
[----:B------:R-:W-:Y:S02]  /*0e00*/  IDP.4A.S8.S8 R8, R11, R9, R8 ;  /* 0x000000090b087226 */ /* 0x000fe40000000608 */
[----:B------:R-:W3:Y:S02]  /*0e10*/  LDG.E.U8 R11, desc[UR4][R4.64+0x1f8] ;  /* 0x0001f804040b7981 */ /* 0x000ee4000c1e1100 */
[----:B------:R-:W-:Y:S02]  /*0e20*/  IDP.4A.S8.S8 R12, R21, R12, R8 ;  /* 0x0000000c150c7226 */ /* 0x000fe40000000608 */
[----:B------:R-:W3:Y:S04]  /*0e30*/  LDG.E.U8 R21, desc[UR4][R4.64+0x1a0] ;  /* 0x0001a00404157981 */ /* 0x000ee8000c1e1100 */
[----:B------:R-:W3:Y:S04]  /*0e40*/  LDG.E.U8 R8, desc[UR4][R4.64+0x1c8] ;  /* 0x0001c80404087981 */ /* 0x000ee8000c1e1100 */
[----:B------:R4:W3:Y:S04]  /*0e50*/  LDG.E.U8 R9, desc[UR4][R4.64+0x1e8] ;  /* 0x0001e80404097981 */ /* 0x0008e8000c1e1100 */
[----:B------:R-:W3:Y:S01]  /*0e60*/  LDG.E.U8 R2, desc[UR4][R2.64+0x3c] ;  /* 0x00003c0402027981 */ /* 0x000ee2000c1e1100 */
[----:B----4-:R-:W-:-:S02]  /*0e70*/  PRMT R4, R7, 0x3340, R6 ;  /* 0x0000334007047816 */ /* 0x010fc40000000006 */
[----:B------:R-:W0:Y:S01]  /*0e80*/  LDC.64 R6, c[0x0][0x398] ;  /* 0x0000e600ff067b82 */ /* 0x000e220000000a00 */
[----:B-----5:R-:W-:Y:S02]  /*0e90*/  PRMT R15, R16, 0x3340, R15 ;  /* 0x00003340100f7816 */ /* 0x020fe4000000000f */
[----:B--2---:R-:W-:Y:S02]  /*0ea0*/  PRMT R28, R29, 0x3340, R28 ;  /* 0x000033401d1c7816 */ /* 0x004fe4000000001c */
[----:B------:R-:W-:Y:S02]  /*0eb0*/  PRMT R19, R26, 0x3340, R19 ;  /* 0x000033401a137816 */ /* 0x000fe40000000013 */
[----:B------:R-:W-:Y:S02]  /*0ec0*/  PRMT R23, R24, 0x3340, R23 ;  /* 0x0000334018177816 */ /* 0x000fe40000000017 */
[----:B------:R-:W-:-:S04]  /*0ed0*/  PRMT R10, R17, 0x3340, R10 ;  /* 0x00003340110a7816 */ /* 0x000fc8000000000a */
[----:B------:R-:W-:Y:S01]  /*0ee0*/  PRMT R10, R10, 0x5410, R15 ;  /* 0x000054100a0a7816 */ /* 0x000fe2000000000f */
[----:B0-----:R-:W-:Y:S01]  /*0ef0*/  IMAD.WIDE.U32 R6, R0, 0x4, R6 ;  /* 0x0000000400067825 */ /* 0x001fe200078e0006 */
[----:B---3--:R-:W-:-:S04]  /*0f00*/  PRMT R18, R18, 0x3340, R25 ;  /* 0x0000334012127816 */ /* 0x008fc80000000019 */
[----:B------:R-:W-:Y:S02]  /*0f10*/  PRMT R18, R19, 0x5410, R18 ;  /* 0x0000541013127816 */ /* 0x000fe40000000012 */
[----:B------:R-:W-:Y:S02]  /*0f20*/  PRMT R21, R21, 0x3340, R20 ;  /* 0x0000334015157816 */ /* 0x000fe40000000014 */
[----:B------:R-:W-:Y:S02]  /*0f30*/  PRMT R8, R13, 0x3340, R8 ;  /* 0x000033400d087816 */ /* 0x000fe40000000008 */
[----:B------:R-:W-:Y:S02]  /*0f40*/  PRMT R21, R21, 0x5410, R4 ;  /* 0x0000541015157816 */ /* 0x000fe40000000004 */
[----:B------:R-:W-:Y:S02]  /*0f50*/  PRMT R23, R8, 0x5410, R23 ;  /* 0x0000541008177816 */ /* 0x000fe40000000017 */
[----:B------:R-:W-:Y:S01]  /*0f60*/  PRMT R11, R14, 0x3340, R11 ;  /* 0x000033400e0b7816 */ /* 0x000fe2000000000b */
[----:B------:R-:W-:Y:S01]  /*0f70*/  IDP.4A.S8.S8 R12, R21, R18, R12 ;  /* 0x00000012150c7226 */ /* 0x000fe2000000060c */
[----:B------:R-:W-:-:S02]  /*0f80*/  PRMT R22, R22, 0x3340, R9 ;  /* 0x0000334016167816 */ /* 0x000fc40000000009 */
[----:B------:R-:W-:Y:S01]  /*0f90*/  PRMT R27, R2, 0x3340, R27 ;  /* 0x00003340021b7816 */ /* 0x000fe2000000001b */
[----:B------:R-:W-:Y:S01]  /*0fa0*/  IDP.4A.S8.S8 R10, R23, R10, R12 ;  /* 0x0000000a170a7226 */ /* 0x000fe2000000060c */
[----:B------:R-:W-:Y:S02]  /*0fb0*/  PRMT R11, R22, 0x5410, R11 ;  /* 0x00005410160b7816 */ /* 0x000fe4000000000b */
[----:B------:R-:W-:-:S05]  /*0fc0*/  PRMT R27, R27, 0x5410, R28 ;  /* 0x000054101b1b7816 */ /* 0x000fca000000001c */
[----:B------:R-:W-:-:S05]  /*0fd0*/  IDP.4A.S8.S8 R10, R11, R27, R10 ;  /* 0x0000001b0b0a7226 */ /* 0x000fca000000060a */
[----:B------:R-:W-:-:S05]  /*0fe0*/  VIMNMX R3, PT, PT, RZ, R10, !PT ;  /* 0x0000000aff037248 */ /* 0x000fca0007fe0100 */
[----:B------:R-:W-:Y:S01]  /*0ff0*/  STG.E desc[UR4][R6.64], R3 ;  /* 0x0000000306007986 */ /* 0x000fe2000c101904 */
[----:B------:R-:W-:Y:S05]  /*1000*/  EXIT ;  /* 0x000000000000794d */ /* 0x000fea0003800000 */
.L_x_4:
        /* <DEDUP_REMOVED lines=15> */
.L_x_8:


//--------------------- .nv.shared.reserved.0     --------------------------
	.section	.nv.shared.reserved.0,"aw",@nobits
	.weak		__nv_reservedSMEM_offset_0_alias
	.size		__nv_reservedSMEM_offset_0_alias, 0, 64
	.other		__nv_reservedSMEM_offset_0_alias,@"STO_CUDA_RESERVED_SHARED STV_DEFAULT"
__nv_reservedSMEM_offset_0_alias:
	.zero		0
	.zero		64


//--------------------- .nv.constant0._Z20linear2_batch_kernelPKiPKaS0_Pii --------------------------
	.section	.nv.constant0._Z20linear2_batch_kernelPKiPKaS0_Pii,"a",@progbits
	.sectionflags	@""
	.align	4
.nv.constant0._Z20linear2_batch_kernelPKiPKaS0_Pii:
	.zero		932


//--------------------- .nv.constant0._Z20linear1_batch_kernelPKaS0_PKiPii --------------------------
	.section	.nv.constant0._Z20linear1_batch_kernelPKaS0_PKiPii,"a",@progbits
	.sectionflags	@""
	.align	4
.nv.constant0._Z20linear1_batch_kernelPKaS0_PKiPii:
	.zero		932


//--------------------- .nv.constant0._Z14linear2_kernelPKiPKaS0_Pi --------------------------
	.section	.nv.constant0._Z14linear2_kernelPKiPKaS0_Pi,"a",@progbits
	.sectionflags	@""
	.align	4
.nv.constant0._Z14linear2_kernelPKiPKaS0_Pi:
	.zero		928


//--------------------- .nv.constant0._Z14linear1_kernelPKaS0_PKiPi --------------------------
	.section	.nv.constant0._Z14linear1_kernelPKaS0_PKiPi,"a",@progbits
	.sectionflags	@""
	.align	4
.nv.constant0._Z14linear1_kernelPKaS0_PKiPi:
	.zero		928


//--------------------- SYMBOLS --------------------------

	.type		.nv.reservedSmem.offset0,@object
	.size		.nv.reservedSmem.offset0,0x4
